//
// Generated by NVIDIA NVVM Compiler
//
// Compiler Build ID: CL-36424714
// Cuda compilation tools, release 13.0, V13.0.88
// Based on NVVM 20.0.0
//

.version 9.0
.target sm_100
.address_size 64

	// .globl	reduce
.global .align 4 .u32 exitFlag;

.visible .entry reduce(
	.param .u64 .ptr .align 1 reduce_param_0,
	.param .u32 reduce_param_1,
	.param .u32 reduce_param_2,
	.param .u64 .ptr .align 1 reduce_param_3,
	.param .u64 .ptr .align 1 reduce_param_4
)
{
	.reg .pred 	%p<67>;
	.reg .b16 	%rs<65>;
	.reg .b32 	%r<561>;
	.reg .b32 	%f<11>;
	.reg .b64 	%rd<152>;

	ld.param.u32 	%r96, [reduce_param_1];
	ld.param.u32 	%r97, [reduce_param_2];
	ld.param.u64 	%rd24, [reduce_param_3];
	cvta.to.global.u64 	%rd1, %rd24;
	atom.global.or.b32 	%r1, [exitFlag], 0;
	bar.sync 	0;
	mov.u32 	%r2, %ctaid.x;
	mov.u32 	%r3, %ntid.x;
	mov.u32 	%r4, %tid.x;
	mad.lo.s32 	%r98, %r2, %r3, %r4;
	mov.u32 	%r5, %ctaid.y;
	mov.u32 	%r6, %ntid.y;
	mov.u32 	%r7, %tid.y;
	mad.lo.s32 	%r99, %r5, %r6, %r7;
	mov.u32 	%r100, %ctaid.z;
	mov.u32 	%r101, %ntid.z;
	mov.u32 	%r102, %tid.z;
	mad.lo.s32 	%r8, %r100, %r101, %r102;
	mov.u32 	%r9, %nctaid.x;
	mul.lo.s32 	%r103, %r9, %r3;
	mov.u32 	%r10, %nctaid.y;
	mul.lo.s32 	%r104, %r10, %r6;
	mov.u32 	%r105, %nctaid.z;
	mul.lo.s32 	%r106, %r105, %r101;
	mad.lo.s32 	%r107, %r99, %r103, %r98;
	mul.lo.s32 	%r108, %r104, %r103;
	mad.lo.s32 	%r560, %r8, %r108, %r107;
	mul.lo.s32 	%r12, %r106, %r108;
	cvt.u64.u32 	%rd2, %r97;
	div.u64 	%rd3, 4294967296, %rd2;
	// begin inline asm
	mov.u64 	%rd22, %clock64;
	// end inline asm
	// begin inline asm
	mov.u64 	%rd23, %clock64;
	// end inline asm
	sub.s64 	%rd25, %rd23, %rd22;
	cvt.rn.f32.s64 	%f1, %rd25;
	div.rn.f32 	%f2, %f1, 0f49742400;
	setp.geu.f32 	%p1, %f2, 0f3DCCCCCD;
	@%p1 bra 	$L__BB0_92;
	ld.param.u64 	%rd148, [reduce_param_0];
	cvta.to.global.u64 	%rd5, %rd148;
	add.s32 	%r13, %r96, 3;
	shr.u32 	%r14, %r13, 2;
	mul.lo.s32 	%r109, %r560, %r14;
	cvt.u64.u32 	%rd6, %r109;
	add.s64 	%rd7, %rd5, %rd6;
	shl.b32 	%r15, %r97, 1;
	setp.ne.s32 	%p2, %r97, 0;
	@%p2 bra 	$L__BB0_21;
	atom.global.or.b32 	%r431, [exitFlag], 0;
	setp.ne.s32 	%p52, %r431, %r1;
	@%p52 bra 	$L__BB0_92;
	setp.lt.u32 	%p53, %r97, 5;
	@%p53 bra 	$L__BB0_90;
	setp.lt.u32 	%p54, %r13, 4;
	@%p54 bra 	$L__BB0_17;
	add.s32 	%r433, %r14, -1;
	and.b32  	%r16, %r14, 15;
	setp.lt.u32 	%p55, %r433, 15;
	mov.b32 	%r530, 0;
	@%p55 bra 	$L__BB0_8;
	and.b32  	%r530, %r14, 1073741808;
	and.b32  	%r435, %r14, 1073741808;
	neg.s32 	%r528, %r435;
	add.s64 	%rd123, %rd6, %rd5;
	add.s64 	%rd150, %rd123, 7;
$L__BB0_7:
	.pragma "nounroll";
	mov.b16 	%rs47, 0;
	st.global.u8 	[%rd150+-7], %rs47;
	st.global.u8 	[%rd150+-6], %rs47;
	st.global.u8 	[%rd150+-5], %rs47;
	st.global.u8 	[%rd150+-4], %rs47;
	st.global.u8 	[%rd150+-3], %rs47;
	st.global.u8 	[%rd150+-2], %rs47;
	st.global.u8 	[%rd150+-1], %rs47;
	st.global.u8 	[%rd150], %rs47;
	st.global.u8 	[%rd150+1], %rs47;
	st.global.u8 	[%rd150+2], %rs47;
	st.global.u8 	[%rd150+3], %rs47;
	st.global.u8 	[%rd150+4], %rs47;
	st.global.u8 	[%rd150+5], %rs47;
	st.global.u8 	[%rd150+6], %rs47;
	st.global.u8 	[%rd150+7], %rs47;
	st.global.u8 	[%rd150+8], %rs47;
	add.s32 	%r528, %r528, 16;
	add.s64 	%rd150, %rd150, 16;
	setp.ne.s32 	%p56, %r528, 0;
	@%p56 bra 	$L__BB0_7;
$L__BB0_8:
	setp.eq.s32 	%p57, %r16, 0;
	@%p57 bra 	$L__BB0_17;
	and.b32  	%r22, %r14, 7;
	setp.lt.u32 	%p58, %r16, 8;
	@%p58 bra 	$L__BB0_11;
	cvt.u64.u32 	%rd124, %r530;
	add.s64 	%rd125, %rd7, %rd124;
	mov.b16 	%rs48, 0;
	st.global.u8 	[%rd125], %rs48;
	st.global.u8 	[%rd125+1], %rs48;
	st.global.u8 	[%rd125+2], %rs48;
	st.global.u8 	[%rd125+3], %rs48;
	st.global.u8 	[%rd125+4], %rs48;
	st.global.u8 	[%rd125+5], %rs48;
	st.global.u8 	[%rd125+6], %rs48;
	st.global.u8 	[%rd125+7], %rs48;
	add.s32 	%r530, %r530, 8;
$L__BB0_11:
	setp.eq.s32 	%p59, %r22, 0;
	@%p59 bra 	$L__BB0_17;
	and.b32  	%r25, %r14, 3;
	setp.lt.u32 	%p60, %r22, 4;
	@%p60 bra 	$L__BB0_14;
	cvt.u64.u32 	%rd126, %r530;
	add.s64 	%rd127, %rd7, %rd126;
	mov.b16 	%rs49, 0;
	st.global.u8 	[%rd127], %rs49;
	st.global.u8 	[%rd127+1], %rs49;
	st.global.u8 	[%rd127+2], %rs49;
	st.global.u8 	[%rd127+3], %rs49;
	add.s32 	%r530, %r530, 4;
$L__BB0_14:
	setp.eq.s32 	%p61, %r25, 0;
	@%p61 bra 	$L__BB0_17;
	cvt.u64.u32 	%rd128, %r530;
	mad.lo.s32 	%r436, %r10, %r8, %r5;
	mad.lo.s32 	%r437, %r6, %r436, %r7;
	mad.lo.s32 	%r438, %r9, %r437, %r2;
	mad.lo.s32 	%r439, %r3, %r438, %r4;
	mul.lo.s32 	%r440, %r14, %r439;
	cvt.u64.u32 	%rd129, %r440;
	add.s64 	%rd130, %rd128, %rd129;
	add.s64 	%rd151, %rd5, %rd130;
	neg.s32 	%r532, %r25;
$L__BB0_16:
	.pragma "nounroll";
	mov.b16 	%rs50, 0;
	st.global.u8 	[%rd151], %rs50;
	add.s64 	%rd151, %rd151, 1;
	add.s32 	%r532, %r532, 1;
	setp.ne.s32 	%p62, %r532, 0;
	@%p62 bra 	$L__BB0_16;
$L__BB0_17:
	setp.eq.s32 	%p63, %r15, 0;
	@%p63 bra 	$L__BB0_20;
	ld.global.u32 	%r534, [%rd1];
	mov.b32 	%r533, 0;
$L__BB0_19:
	.pragma "nounroll";
	sub.s32 	%r442, %r534, %r560;
	shl.b32 	%r443, %r442, 2;
	xor.b32  	%r444, %r443, %r442;
	shl.b32 	%r445, %r444, 3;
	xor.b32  	%r446, %r445, %r444;
	shr.u32 	%r447, %r446, 5;
	xor.b32  	%r448, %r447, %r446;
	shr.u32 	%r449, %r448, 7;
	xor.b32  	%r450, %r449, %r448;
	shl.b32 	%r451, %r450, 11;
	xor.b32  	%r452, %r451, %r450;
	shl.b32 	%r453, %r452, 13;
	xor.b32  	%r454, %r453, %r452;
	shr.u32 	%r455, %r454, 17;
	xor.b32  	%r456, %r455, %r454;
	shl.b32 	%r457, %r456, 19;
	xor.b32  	%r458, %r457, %r456;
	add.s32 	%r459, %r458, %r560;
	mul.wide.u32 	%rd131, %r459, %r96;
	ld.global.u32 	%r460, [%rd1];
	shr.u64 	%rd132, %rd131, 31;
	cvt.u32.u64 	%r461, %rd132;
	and.b32  	%r462, %r461, 6;
	mov.b16 	%rs51, 1;
	shl.b16 	%rs52, %rs51, %r462;
	shr.u64 	%rd133, %rd131, 34;
	add.s64 	%rd134, %rd7, %rd133;
	ld.global.u8 	%rs53, [%rd134];
	or.b16  	%rs54, %rs53, %rs52;
	st.global.u8 	[%rd134], %rs54;
	sub.s32 	%r463, %r460, %r560;
	shl.b32 	%r464, %r463, 2;
	xor.b32  	%r465, %r464, %r463;
	shl.b32 	%r466, %r465, 3;
	xor.b32  	%r467, %r466, %r465;
	shr.u32 	%r468, %r467, 5;
	xor.b32  	%r469, %r468, %r467;
	shr.u32 	%r470, %r469, 7;
	xor.b32  	%r471, %r470, %r469;
	shl.b32 	%r472, %r471, 11;
	xor.b32  	%r473, %r472, %r471;
	shl.b32 	%r474, %r473, 13;
	xor.b32  	%r475, %r474, %r473;
	shr.u32 	%r476, %r475, 17;
	xor.b32  	%r477, %r476, %r475;
	shl.b32 	%r478, %r477, 19;
	xor.b32  	%r479, %r478, %r477;
	add.s32 	%r480, %r479, %r560;
	mul.wide.u32 	%rd135, %r480, %r96;
	ld.global.u32 	%r481, [%rd1];
	shr.u64 	%rd136, %rd135, 31;
	cvt.u32.u64 	%r482, %rd136;
	and.b32  	%r483, %r482, 6;
	mov.b16 	%rs55, 2;
	shl.b16 	%rs56, %rs55, %r483;
	shr.u64 	%rd137, %rd135, 34;
	add.s64 	%rd138, %rd7, %rd137;
	ld.global.u8 	%rs57, [%rd138];
	or.b16  	%rs58, %rs57, %rs56;
	st.global.u8 	[%rd138], %rs58;
	sub.s32 	%r484, %r481, %r560;
	shl.b32 	%r485, %r484, 2;
	xor.b32  	%r486, %r485, %r484;
	shl.b32 	%r487, %r486, 3;
	xor.b32  	%r488, %r487, %r486;
	shr.u32 	%r489, %r488, 5;
	xor.b32  	%r490, %r489, %r488;
	shr.u32 	%r491, %r490, 7;
	xor.b32  	%r492, %r491, %r490;
	shl.b32 	%r493, %r492, 11;
	xor.b32  	%r494, %r493, %r492;
	shl.b32 	%r495, %r494, 13;
	xor.b32  	%r496, %r495, %r494;
	shr.u32 	%r497, %r496, 17;
	xor.b32  	%r498, %r497, %r496;
	shl.b32 	%r499, %r498, 19;
	xor.b32  	%r500, %r499, %r498;
	add.s32 	%r501, %r500, %r560;
	mul.wide.u32 	%rd139, %r501, %r96;
	ld.global.u32 	%r502, [%rd1];
	shr.u64 	%rd140, %rd139, 31;
	cvt.u32.u64 	%r503, %rd140;
	and.b32  	%r504, %r503, 6;
	shl.b16 	%rs59, %rs51, %r504;
	shr.u64 	%rd141, %rd139, 34;
	add.s64 	%rd142, %rd7, %rd141;
	ld.global.u8 	%rs60, [%rd142];
	or.b16  	%rs61, %rs60, %rs59;
	st.global.u8 	[%rd142], %rs61;
	sub.s32 	%r505, %r502, %r560;
	shl.b32 	%r506, %r505, 2;
	xor.b32  	%r507, %r506, %r505;
	shl.b32 	%r508, %r507, 3;
	xor.b32  	%r509, %r508, %r507;
	shr.u32 	%r510, %r509, 5;
	xor.b32  	%r511, %r510, %r509;
	shr.u32 	%r512, %r511, 7;
	xor.b32  	%r513, %r512, %r511;
	shl.b32 	%r514, %r513, 11;
	xor.b32  	%r515, %r514, %r513;
	shl.b32 	%r516, %r515, 13;
	xor.b32  	%r517, %r516, %r515;
	shr.u32 	%r518, %r517, 17;
	xor.b32  	%r519, %r518, %r517;
	shl.b32 	%r520, %r519, 19;
	xor.b32  	%r521, %r520, %r519;
	add.s32 	%r522, %r521, %r560;
	mul.wide.u32 	%rd143, %r522, %r96;
	ld.global.u32 	%r534, [%rd1];
	shr.u64 	%rd144, %rd143, 31;
	cvt.u32.u64 	%r523, %rd144;
	and.b32  	%r524, %r523, 6;
	shl.b16 	%rs62, %rs55, %r524;
	shr.u64 	%rd145, %rd143, 34;
	add.s64 	%rd146, %rd7, %rd145;
	ld.global.u8 	%rs63, [%rd146];
	or.b16  	%rs64, %rs63, %rs62;
	st.global.u8 	[%rd146], %rs64;
	add.s32 	%r533, %r533, 4;
	setp.ne.s32 	%p64, %r533, 0;
	@%p64 bra 	$L__BB0_19;
$L__BB0_20:
	atom.global.or.b32 	%r525, [exitFlag], 0;
	setp.eq.s32 	%p65, %r525, %r1;
	@%p65 bra 	$L__BB0_90;
	bra.uni 	$L__BB0_92;
$L__BB0_21:
	setp.gt.u32 	%p3, %r97, 4;
	@%p3 bra 	$L__BB0_22;
	bra.uni 	$L__BB0_83;
$L__BB0_22:
	setp.ne.s32 	%p9, %r15, 0;
	@%p9 bra 	$L__BB0_55;
	setp.gt.u32 	%p30, %r13, 3;
	@%p30 bra 	$L__BB0_33;
	neg.s32 	%r36, %r97;
$L__BB0_25:
	atom.global.or.b32 	%r390, [exitFlag], 0;
	setp.ne.s32 	%p46, %r390, %r1;
	@%p46 bra 	$L__BB0_92;
	atom.global.or.b32 	%r391, [exitFlag], 0;
	setp.ne.s32 	%p47, %r391, %r1;
	@%p47 bra 	$L__BB0_92;
	mov.b32 	%r536, 0;
$L__BB0_28:
	mul.wide.u32 	%rd115, %r536, 4;
	add.s64 	%rd116, %rd1, %rd115;
	ld.global.u32 	%r393, [%rd116];
	sub.s32 	%r394, %r393, %r560;
	shl.b32 	%r395, %r394, 2;
	xor.b32  	%r396, %r395, %r394;
	shl.b32 	%r397, %r396, 3;
	xor.b32  	%r398, %r397, %r396;
	shr.u32 	%r399, %r398, 5;
	xor.b32  	%r400, %r399, %r398;
	shr.u32 	%r401, %r400, 7;
	xor.b32  	%r402, %r401, %r400;
	shl.b32 	%r403, %r402, 11;
	xor.b32  	%r404, %r403, %r402;
	shl.b32 	%r405, %r404, 13;
	xor.b32  	%r406, %r405, %r404;
	shr.u32 	%r407, %r406, 17;
	xor.b32  	%r408, %r407, %r406;
	shl.b32 	%r409, %r408, 19;
	xor.b32  	%r410, %r409, %r408;
	add.s32 	%r411, %r410, %r560;
	mul.wide.u32 	%rd14, %r411, %r96;
	mov.u32 	%r537, %r97;
	mov.u32 	%r538, %r36;
$L__BB0_29:
	mul.wide.u32 	%rd117, %r537, 4;
	add.s64 	%rd118, %rd1, %rd117;
	ld.global.u32 	%r412, [%rd118];
	sub.s32 	%r413, %r412, %r560;
	shl.b32 	%r414, %r413, 2;
	xor.b32  	%r415, %r414, %r413;
	shl.b32 	%r416, %r415, 3;
	xor.b32  	%r417, %r416, %r415;
	shr.u32 	%r418, %r417, 5;
	xor.b32  	%r419, %r418, %r417;
	shr.u32 	%r420, %r419, 7;
	xor.b32  	%r421, %r420, %r419;
	shl.b32 	%r422, %r421, 11;
	xor.b32  	%r423, %r422, %r421;
	shl.b32 	%r424, %r423, 13;
	xor.b32  	%r425, %r424, %r423;
	shr.u32 	%r426, %r425, 17;
	xor.b32  	%r427, %r426, %r425;
	shl.b32 	%r428, %r427, 19;
	xor.b32  	%r429, %r428, %r427;
	add.s32 	%r430, %r429, %r560;
	mul.wide.u32 	%rd119, %r430, %r96;
	xor.b64  	%rd120, %rd119, %rd14;
	setp.lt.u64 	%p48, %rd120, 4294967296;
	@%p48 bra 	$L__BB0_32;
	add.s32 	%r538, %r538, 1;
	setp.ne.s32 	%p49, %r538, 0;
	add.s32 	%r537, %r537, 1;
	@%p49 bra 	$L__BB0_29;
	add.s32 	%r536, %r536, 1;
	setp.eq.s32 	%p50, %r536, %r97;
	@%p50 bra 	$L__BB0_90;
	bra.uni 	$L__BB0_28;
$L__BB0_32:
	add.s32 	%r560, %r560, %r12;
	// begin inline asm
	mov.u64 	%rd121, %clock64;
	// end inline asm
	sub.s64 	%rd122, %rd121, %rd22;
	cvt.rn.f32.s64 	%f9, %rd122;
	div.rn.f32 	%f10, %f9, 0f49742400;
	setp.lt.f32 	%p51, %f10, 0f3DCCCCCD;
	@%p51 bra 	$L__BB0_25;
	bra.uni 	$L__BB0_92;
$L__BB0_33:
	add.s32 	%r45, %r14, -1;
	and.b32  	%r343, %r14, 15;
	add.s32 	%r46, %r343, -1;
	and.b32  	%r344, %r14, 7;
	add.s32 	%r47, %r344, -1;
	and.b32  	%r48, %r14, 1073741808;
	and.b32  	%r49, %r13, 60;
	and.b32  	%r50, %r13, 28;
	and.b32  	%r51, %r14, 3;
$L__BB0_34:
	atom.global.or.b32 	%r345, [exitFlag], 0;
	setp.ne.s32 	%p31, %r345, %r1;
	@%p31 bra 	$L__BB0_92;
	setp.lt.u32 	%p32, %r45, 15;
	mov.b32 	%r542, 0;
	@%p32 bra 	$L__BB0_38;
	mov.b32 	%r540, 0;
$L__BB0_37:
	.pragma "nounroll";
	cvt.u64.u32 	%rd100, %r540;
	add.s64 	%rd101, %rd7, %rd100;
	mov.b16 	%rs41, 0;
	st.global.u8 	[%rd101], %rs41;
	st.global.u8 	[%rd101+1], %rs41;
	st.global.u8 	[%rd101+2], %rs41;
	st.global.u8 	[%rd101+3], %rs41;
	st.global.u8 	[%rd101+4], %rs41;
	st.global.u8 	[%rd101+5], %rs41;
	st.global.u8 	[%rd101+6], %rs41;
	st.global.u8 	[%rd101+7], %rs41;
	st.global.u8 	[%rd101+8], %rs41;
	st.global.u8 	[%rd101+9], %rs41;
	st.global.u8 	[%rd101+10], %rs41;
	st.global.u8 	[%rd101+11], %rs41;
	st.global.u8 	[%rd101+12], %rs41;
	st.global.u8 	[%rd101+13], %rs41;
	st.global.u8 	[%rd101+14], %rs41;
	st.global.u8 	[%rd101+15], %rs41;
	add.s32 	%r540, %r540, 16;
	setp.ne.s32 	%p33, %r540, %r48;
	mov.u32 	%r542, %r48;
	@%p33 bra 	$L__BB0_37;
$L__BB0_38:
	setp.eq.s32 	%p34, %r49, 0;
	@%p34 bra 	$L__BB0_48;
	setp.lt.u32 	%p35, %r46, 7;
	@%p35 bra 	$L__BB0_41;
	cvt.u64.u32 	%rd102, %r542;
	add.s64 	%rd103, %rd7, %rd102;
	mov.b16 	%rs42, 0;
	st.global.u8 	[%rd103], %rs42;
	st.global.u8 	[%rd103+1], %rs42;
	st.global.u8 	[%rd103+2], %rs42;
	st.global.u8 	[%rd103+3], %rs42;
	st.global.u8 	[%rd103+4], %rs42;
	st.global.u8 	[%rd103+5], %rs42;
	st.global.u8 	[%rd103+6], %rs42;
	st.global.u8 	[%rd103+7], %rs42;
	add.s32 	%r542, %r542, 8;
$L__BB0_41:
	setp.eq.s32 	%p36, %r50, 0;
	@%p36 bra 	$L__BB0_48;
	setp.lt.u32 	%p37, %r47, 3;
	@%p37 bra 	$L__BB0_44;
	cvt.u64.u32 	%rd104, %r542;
	add.s64 	%rd105, %rd7, %rd104;
	mov.b16 	%rs43, 0;
	st.global.u8 	[%rd105], %rs43;
	st.global.u8 	[%rd105+1], %rs43;
	st.global.u8 	[%rd105+2], %rs43;
	st.global.u8 	[%rd105+3], %rs43;
	add.s32 	%r542, %r542, 4;
$L__BB0_44:
	setp.eq.s32 	%p38, %r51, 0;
	@%p38 bra 	$L__BB0_48;
	setp.eq.s32 	%p39, %r51, 1;
	cvt.u64.u32 	%rd106, %r542;
	add.s64 	%rd15, %rd7, %rd106;
	mov.b16 	%rs44, 0;
	st.global.u8 	[%rd15], %rs44;
	@%p39 bra 	$L__BB0_48;
	setp.eq.s32 	%p40, %r51, 2;
	mov.b16 	%rs45, 0;
	st.global.u8 	[%rd15+1], %rs45;
	@%p40 bra 	$L__BB0_48;
	mov.b16 	%rs46, 0;
	st.global.u8 	[%rd15+2], %rs46;
$L__BB0_48:
	atom.global.or.b32 	%r348, [exitFlag], 0;
	setp.ne.s32 	%p41, %r348, %r1;
	@%p41 bra 	$L__BB0_92;
	mov.b32 	%r544, 0;
$L__BB0_50:
	mul.wide.u32 	%rd107, %r544, 4;
	add.s64 	%rd108, %rd1, %rd107;
	ld.global.u32 	%r351, [%rd108];
	sub.s32 	%r352, %r351, %r560;
	shl.b32 	%r353, %r352, 2;
	xor.b32  	%r354, %r353, %r352;
	shl.b32 	%r355, %r354, 3;
	xor.b32  	%r356, %r355, %r354;
	shr.u32 	%r357, %r356, 5;
	xor.b32  	%r358, %r357, %r356;
	shr.u32 	%r359, %r358, 7;
	xor.b32  	%r360, %r359, %r358;
	shl.b32 	%r361, %r360, 11;
	xor.b32  	%r362, %r361, %r360;
	shl.b32 	%r363, %r362, 13;
	xor.b32  	%r364, %r363, %r362;
	shr.u32 	%r365, %r364, 17;
	xor.b32  	%r366, %r365, %r364;
	shl.b32 	%r367, %r366, 19;
	xor.b32  	%r368, %r367, %r366;
	add.s32 	%r369, %r368, %r560;
	mul.wide.u32 	%rd16, %r369, %r96;
	mov.b32 	%r545, 0;
$L__BB0_51:
	add.s32 	%r370, %r545, %r97;
	mul.wide.u32 	%rd109, %r370, 4;
	add.s64 	%rd110, %rd1, %rd109;
	ld.global.u32 	%r371, [%rd110];
	sub.s32 	%r372, %r371, %r560;
	shl.b32 	%r373, %r372, 2;
	xor.b32  	%r374, %r373, %r372;
	shl.b32 	%r375, %r374, 3;
	xor.b32  	%r376, %r375, %r374;
	shr.u32 	%r377, %r376, 5;
	xor.b32  	%r378, %r377, %r376;
	shr.u32 	%r379, %r378, 7;
	xor.b32  	%r380, %r379, %r378;
	shl.b32 	%r381, %r380, 11;
	xor.b32  	%r382, %r381, %r380;
	shl.b32 	%r383, %r382, 13;
	xor.b32  	%r384, %r383, %r382;
	shr.u32 	%r385, %r384, 17;
	xor.b32  	%r386, %r385, %r384;
	shl.b32 	%r387, %r386, 19;
	xor.b32  	%r388, %r387, %r386;
	add.s32 	%r389, %r388, %r560;
	mul.wide.u32 	%rd111, %r389, %r96;
	xor.b64  	%rd112, %rd111, %rd16;
	setp.lt.u64 	%p42, %rd112, 4294967296;
	@%p42 bra 	$L__BB0_54;
	add.s32 	%r545, %r545, 1;
	setp.ne.s32 	%p43, %r545, %r97;
	@%p43 bra 	$L__BB0_51;
	add.s32 	%r544, %r544, 1;
	setp.eq.s32 	%p44, %r544, %r97;
	@%p44 bra 	$L__BB0_90;
	bra.uni 	$L__BB0_50;
$L__BB0_54:
	add.s32 	%r560, %r560, %r12;
	// begin inline asm
	mov.u64 	%rd113, %clock64;
	// end inline asm
	sub.s64 	%rd114, %rd113, %rd22;
	cvt.rn.f32.s64 	%f7, %rd114;
	div.rn.f32 	%f8, %f7, 0f49742400;
	setp.lt.f32 	%p45, %f8, 0f3DCCCCCD;
	@%p45 bra 	$L__BB0_34;
	bra.uni 	$L__BB0_92;
$L__BB0_55:
	and.b32  	%r65, %r14, 3;
	and.b32  	%r66, %r97, 1;
$L__BB0_56:
	atom.global.or.b32 	%r152, [exitFlag], 0;
	setp.ne.s32 	%p10, %r152, %r1;
	@%p10 bra 	$L__BB0_92;
	setp.lt.u32 	%p11, %r13, 4;
	@%p11 bra 	$L__BB0_71;
	add.s32 	%r155, %r14, -1;
	setp.lt.u32 	%p12, %r155, 15;
	mov.b32 	%r549, 0;
	@%p12 bra 	$L__BB0_61;
	mov.b32 	%r547, 0;
$L__BB0_60:
	.pragma "nounroll";
	cvt.u64.u32 	%rd34, %r547;
	add.s64 	%rd35, %rd7, %rd34;
	mov.b16 	%rs1, 0;
	st.global.u8 	[%rd35], %rs1;
	st.global.u8 	[%rd35+1], %rs1;
	st.global.u8 	[%rd35+2], %rs1;
	st.global.u8 	[%rd35+3], %rs1;
	st.global.u8 	[%rd35+4], %rs1;
	st.global.u8 	[%rd35+5], %rs1;
	st.global.u8 	[%rd35+6], %rs1;
	st.global.u8 	[%rd35+7], %rs1;
	st.global.u8 	[%rd35+8], %rs1;
	st.global.u8 	[%rd35+9], %rs1;
	st.global.u8 	[%rd35+10], %rs1;
	st.global.u8 	[%rd35+11], %rs1;
	st.global.u8 	[%rd35+12], %rs1;
	st.global.u8 	[%rd35+13], %rs1;
	st.global.u8 	[%rd35+14], %rs1;
	st.global.u8 	[%rd35+15], %rs1;
	add.s32 	%r547, %r547, 16;
	and.b32  	%r549, %r14, 1073741808;
	setp.ne.s32 	%p13, %r547, %r549;
	@%p13 bra 	$L__BB0_60;
$L__BB0_61:
	and.b32  	%r158, %r13, 60;
	setp.eq.s32 	%p14, %r158, 0;
	@%p14 bra 	$L__BB0_71;
	and.b32  	%r160, %r14, 15;
	add.s32 	%r161, %r160, -1;
	setp.lt.u32 	%p15, %r161, 7;
	@%p15 bra 	$L__BB0_64;
	cvt.u64.u32 	%rd36, %r549;
	add.s64 	%rd37, %rd7, %rd36;
	mov.b16 	%rs2, 0;
	st.global.u8 	[%rd37], %rs2;
	st.global.u8 	[%rd37+1], %rs2;
	st.global.u8 	[%rd37+2], %rs2;
	st.global.u8 	[%rd37+3], %rs2;
	st.global.u8 	[%rd37+4], %rs2;
	st.global.u8 	[%rd37+5], %rs2;
	st.global.u8 	[%rd37+6], %rs2;
	st.global.u8 	[%rd37+7], %rs2;
	add.s32 	%r549, %r549, 8;
$L__BB0_64:
	and.b32  	%r162, %r13, 28;
	setp.eq.s32 	%p16, %r162, 0;
	@%p16 bra 	$L__BB0_71;
	and.b32  	%r164, %r14, 7;
	add.s32 	%r165, %r164, -1;
	setp.lt.u32 	%p17, %r165, 3;
	@%p17 bra 	$L__BB0_67;
	cvt.u64.u32 	%rd38, %r549;
	add.s64 	%rd39, %rd7, %rd38;
	mov.b16 	%rs3, 0;
	st.global.u8 	[%rd39], %rs3;
	st.global.u8 	[%rd39+1], %rs3;
	st.global.u8 	[%rd39+2], %rs3;
	st.global.u8 	[%rd39+3], %rs3;
	add.s32 	%r549, %r549, 4;
$L__BB0_67:
	setp.eq.s32 	%p18, %r65, 0;
	@%p18 bra 	$L__BB0_71;
	setp.eq.s32 	%p19, %r65, 1;
	cvt.u64.u32 	%rd40, %r549;
	add.s64 	%rd17, %rd7, %rd40;
	mov.b16 	%rs4, 0;
	st.global.u8 	[%rd17], %rs4;
	@%p19 bra 	$L__BB0_71;
	setp.eq.s32 	%p20, %r65, 2;
	mov.b16 	%rs5, 0;
	st.global.u8 	[%rd17+1], %rs5;
	@%p20 bra 	$L__BB0_71;
	mov.b16 	%rs6, 0;
	st.global.u8 	[%rd17+2], %rs6;
$L__BB0_71:
	setp.lt.u32 	%p21, %r15, 4;
	ld.global.u32 	%r554, [%rd1];
	mov.b32 	%r553, 0;
	@%p21 bra 	$L__BB0_74;
	mov.b32 	%r551, 0;
$L__BB0_73:
	.pragma "nounroll";
	sub.s32 	%r168, %r554, %r560;
	shl.b32 	%r169, %r168, 2;
	xor.b32  	%r170, %r169, %r168;
	shl.b32 	%r171, %r170, 3;
	xor.b32  	%r172, %r171, %r170;
	shr.u32 	%r173, %r172, 5;
	xor.b32  	%r174, %r173, %r172;
	shr.u32 	%r175, %r174, 7;
	xor.b32  	%r176, %r175, %r174;
	shl.b32 	%r177, %r176, 11;
	xor.b32  	%r178, %r177, %r176;
	shl.b32 	%r179, %r178, 13;
	xor.b32  	%r180, %r179, %r178;
	shr.u32 	%r181, %r180, 17;
	xor.b32  	%r182, %r181, %r180;
	shl.b32 	%r183, %r182, 19;
	xor.b32  	%r184, %r183, %r182;
	add.s32 	%r185, %r184, %r560;
	mul.wide.u32 	%rd41, %r185, %r96;
	mul.hi.u32 	%r186, %r185, %r96;
	cvt.u64.u32 	%rd42, %r186;
	cvt.u16.u32 	%rs7, %r186;
	mad.lo.s64 	%rd43, %rd3, %rd42, %rd3;
	and.b64  	%rd44, %rd43, 4294967295;
	mul.lo.s64 	%rd45, %rd44, %rd2;
	shr.u64 	%rd46, %rd45, 30;
	and.b64  	%rd47, %rd46, 17179869180;
	add.s64 	%rd48, %rd1, %rd47;
	ld.global.u32 	%r187, [%rd48];
	shl.b16 	%rs8, %rs7, 1;
	and.b16  	%rs9, %rs8, 6;
	cvt.u32.u16 	%r188, %rs9;
	mov.b16 	%rs10, 1;
	shl.b16 	%rs11, %rs10, %r188;
	shr.u64 	%rd49, %rd41, 34;
	add.s64 	%rd50, %rd7, %rd49;
	ld.global.u8 	%rs12, [%rd50];
	or.b16  	%rs13, %rs12, %rs11;
	st.global.u8 	[%rd50], %rs13;
	sub.s32 	%r189, %r187, %r560;
	shl.b32 	%r190, %r189, 2;
	xor.b32  	%r191, %r190, %r189;
	shl.b32 	%r192, %r191, 3;
	xor.b32  	%r193, %r192, %r191;
	shr.u32 	%r194, %r193, 5;
	xor.b32  	%r195, %r194, %r193;
	shr.u32 	%r196, %r195, 7;
	xor.b32  	%r197, %r196, %r195;
	shl.b32 	%r198, %r197, 11;
	xor.b32  	%r199, %r198, %r197;
	shl.b32 	%r200, %r199, 13;
	xor.b32  	%r201, %r200, %r199;
	shr.u32 	%r202, %r201, 17;
	xor.b32  	%r203, %r202, %r201;
	shl.b32 	%r204, %r203, 19;
	xor.b32  	%r205, %r204, %r203;
	add.s32 	%r206, %r205, %r560;
	mul.wide.u32 	%rd51, %r206, %r96;
	mul.hi.u32 	%r207, %r206, %r96;
	cvt.u64.u32 	%rd52, %r207;
	cvt.u16.u32 	%rs14, %r207;
	mad.lo.s64 	%rd53, %rd3, %rd52, %rd3;
	and.b64  	%rd54, %rd53, 4294967295;
	mul.lo.s64 	%rd55, %rd54, %rd2;
	{ .reg .b32 tmp; mov.b64 {tmp, %r208}, %rd55; }
	add.s32 	%r209, %r97, %r208;
	mul.wide.u32 	%rd56, %r209, 4;
	add.s64 	%rd57, %rd1, %rd56;
	ld.global.u32 	%r210, [%rd57];
	shl.b16 	%rs15, %rs14, 1;
	and.b16  	%rs16, %rs15, 6;
	cvt.u32.u16 	%r211, %rs16;
	mov.b16 	%rs17, 2;
	shl.b16 	%rs18, %rs17, %r211;
	shr.u64 	%rd58, %rd51, 34;
	add.s64 	%rd59, %rd7, %rd58;
	ld.global.u8 	%rs19, [%rd59];
	or.b16  	%rs20, %rs19, %rs18;
	st.global.u8 	[%rd59], %rs20;
	sub.s32 	%r212, %r210, %r560;
	shl.b32 	%r213, %r212, 2;
	xor.b32  	%r214, %r213, %r212;
	shl.b32 	%r215, %r214, 3;
	xor.b32  	%r216, %r215, %r214;
	shr.u32 	%r217, %r216, 5;
	xor.b32  	%r218, %r217, %r216;
	shr.u32 	%r219, %r218, 7;
	xor.b32  	%r220, %r219, %r218;
	shl.b32 	%r221, %r220, 11;
	xor.b32  	%r222, %r221, %r220;
	shl.b32 	%r223, %r222, 13;
	xor.b32  	%r224, %r223, %r222;
	shr.u32 	%r225, %r224, 17;
	xor.b32  	%r226, %r225, %r224;
	shl.b32 	%r227, %r226, 19;
	xor.b32  	%r228, %r227, %r226;
	add.s32 	%r229, %r228, %r560;
	mul.wide.u32 	%rd60, %r229, %r96;
	mul.hi.u32 	%r230, %r229, %r96;
	cvt.u64.u32 	%rd61, %r230;
	cvt.u16.u32 	%rs21, %r230;
	mad.lo.s64 	%rd62, %rd3, %rd61, %rd3;
	and.b64  	%rd63, %rd62, 4294967295;
	mul.lo.s64 	%rd64, %rd63, %rd2;
	shr.u64 	%rd65, %rd64, 30;
	and.b64  	%rd66, %rd65, 17179869180;
	add.s64 	%rd67, %rd1, %rd66;
	ld.global.u32 	%r231, [%rd67];
	shl.b16 	%rs22, %rs21, 1;
	and.b16  	%rs23, %rs22, 6;
	cvt.u32.u16 	%r232, %rs23;
	shl.b16 	%rs24, %rs10, %r232;
	shr.u64 	%rd68, %rd60, 34;
	add.s64 	%rd69, %rd7, %rd68;
	ld.global.u8 	%rs25, [%rd69];
	or.b16  	%rs26, %rs25, %rs24;
	st.global.u8 	[%rd69], %rs26;
	sub.s32 	%r233, %r231, %r560;
	shl.b32 	%r234, %r233, 2;
	xor.b32  	%r235, %r234, %r233;
	shl.b32 	%r236, %r235, 3;
	xor.b32  	%r237, %r236, %r235;
	shr.u32 	%r238, %r237, 5;
	xor.b32  	%r239, %r238, %r237;
	shr.u32 	%r240, %r239, 7;
	xor.b32  	%r241, %r240, %r239;
	shl.b32 	%r242, %r241, 11;
	xor.b32  	%r243, %r242, %r241;
	shl.b32 	%r244, %r243, 13;
	xor.b32  	%r245, %r244, %r243;
	shr.u32 	%r246, %r245, 17;
	xor.b32  	%r247, %r246, %r245;
	shl.b32 	%r248, %r247, 19;
	xor.b32  	%r249, %r248, %r247;
	add.s32 	%r250, %r249, %r560;
	mul.wide.u32 	%rd70, %r250, %r96;
	mul.hi.u32 	%r251, %r250, %r96;
	cvt.u64.u32 	%rd71, %r251;
	cvt.u16.u32 	%rs27, %r251;
	mad.lo.s64 	%rd72, %rd3, %rd71, %rd3;
	and.b64  	%rd73, %rd72, 4294967295;
	mul.lo.s64 	%rd74, %rd73, %rd2;
	{ .reg .b32 tmp; mov.b64 {tmp, %r252}, %rd74; }
	add.s32 	%r253, %r97, %r252;
	mul.wide.u32 	%rd75, %r253, 4;
	add.s64 	%rd76, %rd1, %rd75;
	ld.global.u32 	%r554, [%rd76];
	shl.b16 	%rs28, %rs27, 1;
	and.b16  	%rs29, %rs28, 6;
	cvt.u32.u16 	%r254, %rs29;
	shl.b16 	%rs30, %rs17, %r254;
	shr.u64 	%rd77, %rd70, 34;
	add.s64 	%rd78, %rd7, %rd77;
	ld.global.u8 	%rs31, [%rd78];
	or.b16  	%rs32, %rs31, %rs30;
	st.global.u8 	[%rd78], %rs32;
	add.s32 	%r551, %r551, 4;
	and.b32  	%r553, %r15, -4;
	setp.ne.s32 	%p22, %r551, %r553;
	@%p22 bra 	$L__BB0_73;
$L__BB0_74:
	setp.eq.s32 	%p23, %r66, 0;
	@%p23 bra 	$L__BB0_76;
	sub.s32 	%r255, %r554, %r560;
	shl.b32 	%r256, %r255, 2;
	xor.b32  	%r257, %r256, %r255;
	shl.b32 	%r258, %r257, 3;
	xor.b32  	%r259, %r258, %r257;
	shr.u32 	%r260, %r259, 5;
	xor.b32  	%r261, %r260, %r259;
	shr.u32 	%r262, %r261, 7;
	xor.b32  	%r263, %r262, %r261;
	shl.b32 	%r264, %r263, 11;
	xor.b32  	%r265, %r264, %r263;
	shl.b32 	%r266, %r265, 13;
	xor.b32  	%r267, %r266, %r265;
	shr.u32 	%r268, %r267, 17;
	xor.b32  	%r269, %r268, %r267;
	shl.b32 	%r270, %r269, 19;
	xor.b32  	%r271, %r270, %r269;
	add.s32 	%r272, %r271, %r560;
	mul.wide.u32 	%rd79, %r272, %r96;
	mul.hi.u32 	%r273, %r272, %r96;
	cvt.u64.u32 	%rd80, %r273;
	and.b32  	%r274, %r553, 1;
	setp.eq.b32 	%p24, %r274, 1;
	selp.b32 	%r275, %r97, 0, %p24;
	mad.lo.s64 	%rd81, %rd3, %rd80, %rd3;
	and.b64  	%rd82, %rd81, 4294967295;
	mul.lo.s64 	%rd83, %rd82, %rd2;
	{ .reg .b32 tmp; mov.b64 {tmp, %r276}, %rd83; }
	add.s32 	%r277, %r275, %r276;
	mul.wide.u32 	%rd84, %r277, 4;
	add.s64 	%rd85, %rd1, %rd84;
	ld.global.u32 	%r278, [%rd85];
	shl.b32 	%r279, %r273, 1;
	and.b32  	%r280, %r279, 6;
	shr.u64 	%rd86, %rd79, 34;
	add.s64 	%rd87, %rd7, %rd86;
	ld.global.u8 	%rs33, [%rd87];
	mov.b16 	%rs34, 1;
	shl.b16 	%rs35, %rs34, %r280;
	or.b16  	%rs36, %rs33, %rs35;
	st.global.u8 	[%rd87], %rs36;
	sub.s32 	%r281, %r278, %r560;
	shl.b32 	%r282, %r281, 2;
	xor.b32  	%r283, %r282, %r281;
	shl.b32 	%r284, %r283, 3;
	xor.b32  	%r285, %r284, %r283;
	shr.u32 	%r286, %r285, 5;
	xor.b32  	%r287, %r286, %r285;
	shr.u32 	%r288, %r287, 7;
	xor.b32  	%r289, %r288, %r287;
	shl.b32 	%r290, %r289, 11;
	xor.b32  	%r291, %r290, %r289;
	shl.b32 	%r292, %r291, 13;
	xor.b32  	%r293, %r292, %r291;
	shr.u32 	%r294, %r293, 17;
	xor.b32  	%r295, %r294, %r293;
	shl.b32 	%r296, %r295, 19;
	xor.b32  	%r297, %r296, %r295;
	add.s32 	%r298, %r297, %r560;
	mul.wide.u32 	%rd88, %r298, %r96;
	shr.u64 	%rd89, %rd88, 31;
	cvt.u32.u64 	%r299, %rd89;
	and.b32  	%r300, %r299, 6;
	shr.u64 	%rd90, %rd88, 34;
	add.s64 	%rd91, %rd7, %rd90;
	ld.global.u8 	%rs37, [%rd91];
	mov.b16 	%rs38, 2;
	shl.b16 	%rs39, %rs38, %r300;
	or.b16  	%rs40, %rs37, %rs39;
	st.global.u8 	[%rd91], %rs40;
$L__BB0_76:
	atom.global.or.b32 	%r301, [exitFlag], 0;
	setp.ne.s32 	%p25, %r301, %r1;
	@%p25 bra 	$L__BB0_92;
	mov.b32 	%r555, 0;
$L__BB0_78:
	mul.wide.u32 	%rd92, %r555, 4;
	add.s64 	%rd93, %rd1, %rd92;
	ld.global.u32 	%r304, [%rd93];
	sub.s32 	%r305, %r304, %r560;
	shl.b32 	%r306, %r305, 2;
	xor.b32  	%r307, %r306, %r305;
	shl.b32 	%r308, %r307, 3;
	xor.b32  	%r309, %r308, %r307;
	shr.u32 	%r310, %r309, 5;
	xor.b32  	%r311, %r310, %r309;
	shr.u32 	%r312, %r311, 7;
	xor.b32  	%r313, %r312, %r311;
	shl.b32 	%r314, %r313, 11;
	xor.b32  	%r315, %r314, %r313;
	shl.b32 	%r316, %r315, 13;
	xor.b32  	%r317, %r316, %r315;
	shr.u32 	%r318, %r317, 17;
	xor.b32  	%r319, %r318, %r317;
	shl.b32 	%r320, %r319, 19;
	xor.b32  	%r321, %r320, %r319;
	add.s32 	%r322, %r321, %r560;
	mul.wide.u32 	%rd18, %r322, %r96;
	mov.b32 	%r556, 0;
$L__BB0_79:
	add.s32 	%r323, %r556, %r97;
	mul.wide.u32 	%rd94, %r323, 4;
	add.s64 	%rd95, %rd1, %rd94;
	ld.global.u32 	%r324, [%rd95];
	sub.s32 	%r325, %r324, %r560;
	shl.b32 	%r326, %r325, 2;
	xor.b32  	%r327, %r326, %r325;
	shl.b32 	%r328, %r327, 3;
	xor.b32  	%r329, %r328, %r327;
	shr.u32 	%r330, %r329, 5;
	xor.b32  	%r331, %r330, %r329;
	shr.u32 	%r332, %r331, 7;
	xor.b32  	%r333, %r332, %r331;
	shl.b32 	%r334, %r333, 11;
	xor.b32  	%r335, %r334, %r333;
	shl.b32 	%r336, %r335, 13;
	xor.b32  	%r337, %r336, %r335;
	shr.u32 	%r338, %r337, 17;
	xor.b32  	%r339, %r338, %r337;
	shl.b32 	%r340, %r339, 19;
	xor.b32  	%r341, %r340, %r339;
	add.s32 	%r342, %r341, %r560;
	mul.wide.u32 	%rd96, %r342, %r96;
	xor.b64  	%rd97, %rd96, %rd18;
	setp.lt.u64 	%p26, %rd97, 4294967296;
	@%p26 bra 	$L__BB0_82;
	add.s32 	%r556, %r556, 1;
	setp.ne.s32 	%p27, %r556, %r97;
	@%p27 bra 	$L__BB0_79;
	add.s32 	%r555, %r555, 1;
	setp.eq.s32 	%p28, %r555, %r97;
	@%p28 bra 	$L__BB0_90;
	bra.uni 	$L__BB0_78;
$L__BB0_82:
	add.s32 	%r560, %r560, %r12;
	// begin inline asm
	mov.u64 	%rd98, %clock64;
	// end inline asm
	sub.s64 	%rd99, %rd98, %rd22;
	cvt.rn.f32.s64 	%f5, %rd99;
	div.rn.f32 	%f6, %f5, 0f49742400;
	setp.lt.f32 	%p29, %f6, 0f3DCCCCCD;
	@%p29 bra 	$L__BB0_56;
	bra.uni 	$L__BB0_92;
$L__BB0_83:
	atom.global.or.b32 	%r110, [exitFlag], 0;
	setp.ne.s32 	%p4, %r110, %r1;
	@%p4 bra 	$L__BB0_92;
	mov.b32 	%r558, 0;
$L__BB0_85:
	mul.wide.u32 	%rd26, %r558, 4;
	add.s64 	%rd27, %rd1, %rd26;
	ld.global.u32 	%r113, [%rd27];
	sub.s32 	%r114, %r113, %r560;
	shl.b32 	%r115, %r114, 2;
	xor.b32  	%r116, %r115, %r114;
	shl.b32 	%r117, %r116, 3;
	xor.b32  	%r118, %r117, %r116;
	shr.u32 	%r119, %r118, 5;
	xor.b32  	%r120, %r119, %r118;
	shr.u32 	%r121, %r120, 7;
	xor.b32  	%r122, %r121, %r120;
	shl.b32 	%r123, %r122, 11;
	xor.b32  	%r124, %r123, %r122;
	shl.b32 	%r125, %r124, 13;
	xor.b32  	%r126, %r125, %r124;
	shr.u32 	%r127, %r126, 17;
	xor.b32  	%r128, %r127, %r126;
	shl.b32 	%r129, %r128, 19;
	xor.b32  	%r130, %r129, %r128;
	add.s32 	%r131, %r130, %r560;
	mul.wide.u32 	%rd19, %r131, %r96;
	mov.b32 	%r559, 0;
	bra.uni 	$L__BB0_87;
$L__BB0_86:
	add.s32 	%r559, %r559, 1;
	setp.eq.s32 	%p6, %r559, %r97;
	@%p6 bra 	$L__BB0_89;
$L__BB0_87:
	add.s32 	%r132, %r559, %r97;
	mul.wide.u32 	%rd28, %r132, 4;
	add.s64 	%rd29, %rd1, %rd28;
	ld.global.u32 	%r133, [%rd29];
	sub.s32 	%r134, %r133, %r560;
	shl.b32 	%r135, %r134, 2;
	xor.b32  	%r136, %r135, %r134;
	shl.b32 	%r137, %r136, 3;
	xor.b32  	%r138, %r137, %r136;
	shr.u32 	%r139, %r138, 5;
	xor.b32  	%r140, %r139, %r138;
	shr.u32 	%r141, %r140, 7;
	xor.b32  	%r142, %r141, %r140;
	shl.b32 	%r143, %r142, 11;
	xor.b32  	%r144, %r143, %r142;
	shl.b32 	%r145, %r144, 13;
	xor.b32  	%r146, %r145, %r144;
	shr.u32 	%r147, %r146, 17;
	xor.b32  	%r148, %r147, %r146;
	shl.b32 	%r149, %r148, 19;
	xor.b32  	%r150, %r149, %r148;
	add.s32 	%r151, %r150, %r560;
	mul.wide.u32 	%rd30, %r151, %r96;
	xor.b64  	%rd31, %rd30, %rd19;
	setp.lt.u64 	%p5, %rd31, 4294967296;
	@%p5 bra 	$L__BB0_88;
	bra.uni 	$L__BB0_86;
$L__BB0_88:
	add.s32 	%r560, %r560, %r12;
	// begin inline asm
	mov.u64 	%rd32, %clock64;
	// end inline asm
	sub.s64 	%rd33, %rd32, %rd22;
	cvt.rn.f32.s64 	%f3, %rd33;
	div.rn.f32 	%f4, %f3, 0f49742400;
	setp.lt.f32 	%p8, %f4, 0f3DCCCCCD;
	@%p8 bra 	$L__BB0_83;
	bra.uni 	$L__BB0_92;
$L__BB0_89:
	add.s32 	%r558, %r558, 1;
	setp.ne.s32 	%p7, %r558, %r97;
	@%p7 bra 	$L__BB0_85;
$L__BB0_90:
	atom.global.or.b32 	%r526, [exitFlag], 0;
	setp.ne.s32 	%p66, %r526, %r1;
	@%p66 bra 	$L__BB0_92;
	ld.param.u64 	%rd149, [reduce_param_4];
	cvta.to.global.u64 	%rd147, %rd149;
	st.global.u32 	[%rd147], %r560;
	st.global.u32 	[%rd147+4], %r96;
	atom.global.add.u32 	%r527, [exitFlag], 1;
$L__BB0_92:
	ret;

}


// ===== COMPILED SASS (sm_100) =====

	.target	sm_100

	.elftype	@"ET_EXEC"


//--------------------- .note.nv.tkinfo           --------------------------
	.section	.note.nv.tkinfo,"",@"SHT_NOTE"
	.sectionflags	@"SHF_NOTE_NV_TKINFO"
	.tkinfo
        /*0018*/ 	.word	0x00000002
        /*0030*/ 	.string	""
        /*0030*/ 	.string	"ptxas"
        /*0030*/ 	.string	"Cuda compilation tools, release 13.0, V13.0.88"
        /*0030*/ 	.string	"Build cuda_13.0.r13.0/compiler.36424714_0"
        /*0030*/ 	.string	"-arch sm_100 -m 64 "



//--------------------- .note.nv.cuinfo           --------------------------
	.section	.note.nv.cuinfo,"",@"SHT_NOTE"
	.sectionflags	@"SHF_NOTE_NV_CUINFO"
        /*0018*/ 	.short	0x0002
        /*001a*/ 	.short	0x0064
        /*001c*/ 	.short	0x0082
	.zero		2


//--------------------- .nv.info                  --------------------------
	.section	.nv.info,"",@"SHT_CUDA_INFO"
	.align	4


	//----- nvinfo : EIATTR_REGCOUNT
	.align		4
        /*0000*/ 	.byte	0x04, 0x2f
        /*0002*/ 	.short	(.L_2 - .L_1)
	.align		4
.L_1:
        /*0004*/ 	.word	index@(reduce)
        /*0008*/ 	.word	0x00000020


	//----- nvinfo : EIATTR_FRAME_SIZE
	.align		4
.L_2:
        /*000c*/ 	.byte	0x04, 0x11
        /*000e*/ 	.short	(.L_4 - .L_3)
	.align		4
.L_3:
        /*0010*/ 	.word	index@($__internal_1_$__cuda_sm3x_div_rn_noftz_f32_slowpath)
        /*0014*/ 	.word	0x00000000


	//----- nvinfo : EIATTR_FRAME_SIZE
	.align		4
.L_4:
        /*0018*/ 	.byte	0x04, 0x11
        /*001a*/ 	.short	(.L_6 - .L_5)
	.align		4
.L_5:
        /*001c*/ 	.word	index@($__internal_0_$__cuda_sm20_div_u64)
        /*0020*/ 	.word	0x00000000


	//----- nvinfo : EIATTR_FRAME_SIZE
	.align		4
.L_6:
        /*0024*/ 	.byte	0x04, 0x11
        /*0026*/ 	.short	(.L_8 - .L_7)
	.align		4
.L_7:
        /*0028*/ 	.word	index@(reduce)
        /*002c*/ 	.word	0x00000000


	//----- nvinfo : EIATTR_MIN_STACK_SIZE
	.align		4
.L_8:
        /*0030*/ 	.byte	0x04, 0x12
        /*0032*/ 	.short	(.L_10 - .L_9)
	.align		4
.L_9:
        /*0034*/ 	.word	index@(reduce)
        /*0038*/ 	.word	0x00000000
.L_10:


//--------------------- .nv.compat                --------------------------
	.section	.nv.compat,"",@"SHT_CUDA_COMPAT_INFO"
	.align	4
        /*0000*/ 	.byte	0x02, 0x09, 0x00, 0x00, 0x02, 0x02, 0x01, 0x00, 0x02, 0x05, 0x05, 0x00, 0x03, 0x07, 0x01, 0x01
        /*0010*/ 	.byte	0x02, 0x03, 0x00, 0x00, 0x02, 0x06, 0x01, 0x00, 0x04, 0x0b, 0x08, 0x00, 0x01, 0x00, 0x00, 0x00
        /*0020*/ 	.byte	0x00, 0x00, 0x00, 0x00


//--------------------- .nv.info.reduce           --------------------------
	.section	.nv.info.reduce,"",@"SHT_CUDA_INFO"
	.sectionflags	@""
	.align	4


	//----- nvinfo : EIATTR_CUDA_API_VERSION
	.align		4
        /*0000*/ 	.byte	0x04, 0x37
        /*0002*/ 	.short	(.L_12 - .L_11)
.L_11:
        /*0004*/ 	.word	0x00000082


	//----- nvinfo : EIATTR_KPARAM_INFO
	.align		4
.L_12:
        /*0008*/ 	.byte	0x04, 0x17
        /*000a*/ 	.short	(.L_14 - .L_13)
.L_13:
        /*000c*/ 	.word	0x00000000
        /*0010*/ 	.short	0x0004
        /*0012*/ 	.short	0x0018
        /*0014*/ 	.byte	0x00, 0xf5, 0x21, 0x00


	//----- nvinfo : EIATTR_KPARAM_INFO
	.align		4
.L_14:
        /*0018*/ 	.byte	0x04, 0x17
        /*001a*/ 	.short	(.L_16 - .L_15)
.L_15:
        /*001c*/ 	.word	0x00000000
        /*0020*/ 	.short	0x0003
        /*0022*/ 	.short	0x0010
        /*0024*/ 	.byte	0x00, 0xf5, 0x21, 0x00


	//----- nvinfo : EIATTR_KPARAM_INFO
	.align		4
.L_16:
        /*0028*/ 	.byte	0x04, 0x17
        /*002a*/ 	.short	(.L_18 - .L_17)
.L_17:
        /*002c*/ 	.word	0x00000000
        /*0030*/ 	.short	0x0002
        /*0032*/ 	.short	0x000c
        /*0034*/ 	.byte	0x00, 0xf0, 0x11, 0x00


	//----- nvinfo : EIATTR_KPARAM_INFO
	.align		4
.L_18:
        /*0038*/ 	.byte	0x04, 0x17
        /*003a*/ 	.short	(.L_20 - .L_19)
.L_19:
        /*003c*/ 	.word	0x00000000
        /*0040*/ 	.short	0x0001
        /*0042*/ 	.short	0x0008
        /*0044*/ 	.byte	0x00, 0xf0, 0x11, 0x00


	//----- nvinfo : EIATTR_KPARAM_INFO
	.align		4
.L_20:
        /*0048*/ 	.byte	0x04, 0x17
        /*004a*/ 	.short	(.L_22 - .L_21)
.L_21:
        /*004c*/ 	.word	0x00000000
        /*0050*/ 	.short	0x0000
        /*0052*/ 	.short	0x0000
        /*0054*/ 	.byte	0x00, 0xf5, 0x21, 0x00


	//----- nvinfo : EIATTR_SPARSE_MMA_MASK
	.align		4
.L_22:
        /*0058*/ 	.byte	0x03, 0x50
        /*005a*/ 	.short	0x0000


	//----- nvinfo : EIATTR_MAXREG_COUNT
	.align		4
        /*005c*/ 	.byte	0x03, 0x1b
        /*005e*/ 	.short	0x00ff


	//----- nvinfo : EIATTR_NUM_BARRIERS
	.align		4
        /*0060*/ 	.byte	0x02, 0x4c
        /*0062*/ 	.byte	0x01
	.zero		1


	//----- nvinfo : EIATTR_MERCURY_ISA_VERSION
	.align		4
        /*0064*/ 	.byte	0x03, 0x5f
        /*0066*/ 	.short	0x0101


	//----- nvinfo : EIATTR_INT_WARP_WIDE_INSTR_OFFSETS
	.align		4
        /*0068*/ 	.byte	0x04, 0x31
        /*006a*/ 	.short	(.L_24 - .L_23)


	//   ....[0]....
.L_23:
        /*006c*/ 	.word	0x000040d0


	//----- nvinfo : EIATTR_VRC_CTA_INIT_COUNT
	.align		4
.L_24:
        /*0070*/ 	.byte	0x02, 0x4a
	.zero		1
	.zero		1


	//----- nvinfo : EIATTR_EXIT_INSTR_OFFSETS
	.align		4
        /*0074*/ 	.byte	0x04, 0x1c
        /*0076*/ 	.short	(.L_26 - .L_25)


	//   ....[0]....
.L_25:
        /*0078*/ 	.word	0x000002f0


	//   ....[1]....
        /*007c*/ 	.word	0x000003d0


	//   ....[2]....
        /*0080*/ 	.word	0x00001190


	//   ....[3]....
        /*0084*/ 	.word	0x00001200


	//   ....[4]....
        /*0088*/ 	.word	0x00001750


	//   ....[5]....
        /*008c*/ 	.word	0x00001800


	//   ....[6]....
        /*0090*/ 	.word	0x00001830


	//   ....[7]....
        /*0094*/ 	.word	0x00001db0


	//   ....[8]....
        /*0098*/ 	.word	0x00001e70


	//   ....[9]....
        /*009c*/ 	.word	0x00002280


	//   ....[10]....
        /*00a0*/ 	.word	0x000027d0


	//   ....[11]....
        /*00a4*/ 	.word	0x00002830


	//   ....[12]....
        /*00a8*/ 	.word	0x00003c60


	//   ....[13]....
        /*00ac*/ 	.word	0x000040a0


	//   ....[14]....
        /*00b0*/ 	.word	0x00004140


	//   ....[15]....
        /*00b4*/ 	.word	0x00004280


	//----- nvinfo : EIATTR_CRS_STACK_SIZE
	.align		4
.L_26:
        /*00b8*/ 	.byte	0x04, 0x1e
        /*00ba*/ 	.short	(.L_28 - .L_27)
.L_27:
        /*00bc*/ 	.word	0x00000000


	//----- nvinfo : EIATTR_CBANK_PARAM_SIZE
	.align		4
.L_28:
        /*00c0*/ 	.byte	0x03, 0x19
        /*00c2*/ 	.short	0x0020


	//----- nvinfo : EIATTR_PARAM_CBANK
	.align		4
        /*00c4*/ 	.byte	0x04, 0x0a
        /*00c6*/ 	.short	(.L_30 - .L_29)
	.align		4
.L_29:
        /*00c8*/ 	.word	index@(.nv.constant0.reduce)
        /*00cc*/ 	.short	0x0380
        /*00ce*/ 	.short	0x0020


	//----- nvinfo : EIATTR_SW_WAR
	.align		4
.L_30:
        /*00d0*/ 	.byte	0x04, 0x36
        /*00d2*/ 	.short	(.L_32 - .L_31)
.L_31:
        /*00d4*/ 	.word	0x00000008
.L_32:


//--------------------- .nv.callgraph             --------------------------
	.section	.nv.callgraph,"",@"SHT_CUDA_CALLGRAPH"
	.align	4
	.sectionentsize	8
	.align		4
        /*0000*/ 	.word	0x00000000
	.align		4
        /*0004*/ 	.word	0xffffffff
	.align		4
        /*0008*/ 	.word	0x00000000
	.align		4
        /*000c*/ 	.word	0xfffffffe
	.align		4
        /*0010*/ 	.word	0x00000000
	.align		4
        /*0014*/ 	.word	0xfffffffd
	.align		4
        /*0018*/ 	.word	0x00000000
	.align		4
        /*001c*/ 	.word	0xfffffffc


//--------------------- .nv.constant4             --------------------------
	.section	.nv.constant4,"a",@progbits
	.align	8
	.align		8
.nv.constant4:
        /*0000*/ 	.dword	exitFlag


//--------------------- .text.reduce              --------------------------
	.section	.text.reduce,"ax",@progbits
	.align	128
        .global         reduce
        .type           reduce,@function
        .size           reduce,(.L_x_68 - reduce)
        .other          reduce,@"STO_CUDA_ENTRY STV_DEFAULT"
reduce:
.text.reduce:
[----:B------:R-:W-:Y:S08]  /*0000*/  LDC R1, c[0x0][0x37c] ;  /* 0x0000df00ff017b82 */ /* 0x000ff00000000800 */
[----:B------:R-:W0:Y:S01]  /*0010*/  LDC.64 R2, c[0x4][RZ] ;  /* 0x01000000ff027b82 */ /* 0x000e220000000a00 */
[----:B------:R-:W1:Y:S01]  /*0020*/  S2R R9, SR_TID.X ;  /* 0x0000000000097919 */ /* 0x000e620000002100 */
[----:B------:R-:W0:Y:S01]  /*0030*/  LDCU.64 UR12, c[0x0][0x358] ;  /* 0x00006b00ff0c77ac */ /* 0x000e220008000a00 */
[----:B------:R-:W2:Y:S05]  /*0040*/  S2R R10, SR_TID.Y ;  /* 0x00000000000a7919 */ /* 0x000eaa0000002200 */
[----:B------:R-:W3:Y:S01]  /*0050*/  LDC R12, c[0x0][0x360] ;  /* 0x0000d800ff0c7b82 */ /* 0x000ee20000000800 */
[----:B------:R-:W4:Y:S07]  /*0060*/  S2R R17, SR_TID.Z ;  /* 0x0000000000117919 */ /* 0x000f2e0000002300 */
[----:B------:R-:W2:Y:S08]  /*0070*/  LDC R11, c[0x0][0x364] ;  /* 0x0000d900ff0b7b82 */ /* 0x000eb00000000800 */
[----:B------:R-:W4:Y:S01]  /*0080*/  LDC R6, c[0x0][0x368] ;  /* 0x0000da00ff067b82 */ /* 0x000f220000000800 */
[----:B0-----:R2:W5:Y:S07]  /*0090*/  ATOMG.E.OR.STRONG.GPU PT, R2, desc[UR12][R2.64], RZ ;  /* 0x800000ff020279a8 */ /* 0x00156e000b1ef10c */
[----:B------:R-:W3:Y:S08]  /*00a0*/  LDC R13, c[0x0][0x370] ;  /* 0x0000dc00ff0d7b82 */ /* 0x000ef00000000800 */
[----:B------:R-:W1:Y:S08]  /*00b0*/  S2UR UR7, SR_CTAID.X ;  /* 0x00000000000779c3 */ /* 0x000e700000002500 */
[----:B------:R-:W2:Y:S08]  /*00c0*/  S2UR UR14, SR_CTAID.Y ;  /* 0x00000000000e79c3 */ /* 0x000eb00000002600 */
[----:B------:R-:W0:Y:S01]  /*00d0*/  LDC R18, c[0x0][0x374] ;  /* 0x0000dd00ff127b82 */ /* 0x000e220000000800 */
[----:B------:R-:W4:Y:S01]  /*00e0*/  LDCU UR5, c[0x0][0x378] ;  /* 0x00006f00ff0577ac */ /* 0x000f220008000800 */
[----:B---3--:R-:W-:-:S06]  /*00f0*/  IMAD R4, R12, R13, RZ ;  /* 0x0000000d0c047224 */ /* 0x008fcc00078e02ff */
[----:B------:R-:W3:Y:S01]  /*0100*/  S2UR UR4, SR_CTAID.Z ;  /* 0x00000000000479c3 */ /* 0x000ee20000002700 */
[----:B-1----:R-:W-:Y:S02]  /*0110*/  IMAD R0, R12, UR7, R9 ;  /* 0x000000070c007c24 */ /* 0x002fe4000f8e0209 */
[----:B--2---:R-:W-:-:S04]  /*0120*/  IMAD R3, R11, UR14, R10 ;  /* 0x0000000e0b037c24 */ /* 0x004fc8000f8e020a */
[----:B------:R-:W-:Y:S02]  /*0130*/  IMAD R0, R3, R4, R0 ;  /* 0x0000000403007224 */ /* 0x000fe400078e0200 */
[----:B0-----:R-:W-:-:S04]  /*0140*/  IMAD R5, R11, R18, RZ ;  /* 0x000000120b057224 */ /* 0x001fc800078e02ff */
[----:B------:R-:W-:Y:S02]  /*0150*/  IMAD R5, R4, R5, RZ ;  /* 0x0000000504057224 */ /* 0x000fe400078e02ff */
[C---:B----4-:R-:W-:Y:S02]  /*0160*/  IMAD R4, R6.reuse, UR5, RZ ;  /* 0x0000000506047c24 */ /* 0x050fe4000f8e02ff */
[----:B---3--:R-:W-:Y:S02]  /*0170*/  IMAD R17, R6, UR4, R17 ;  /* 0x0000000406117c24 */ /* 0x008fe4000f8e0211 */
[-C--:B------:R-:W-:Y:S02]  /*0180*/  IMAD R4, R4, R5.reuse, RZ ;  /* 0x0000000504047224 */ /* 0x080fe400078e02ff */
[----:B------:R-:W-:Y:S01]  /*0190*/  IMAD R3, R17, R5, R0 ;  /* 0x0000000511037224 */ /* 0x000fe200078e0200 */
[----:B------:R-:W-:Y:S01]  /*01a0*/  MOV R0, 0x1d0 ;  /* 0x000001d000007802 */ /* 0x000fe20000000f00 */
[----:B------:R-:W-:Y:S06]  /*01b0*/  BAR.SYNC.DEFER_BLOCKING 0x0 ;  /* 0x0000000000007b1d */ /* 0x000fec0000010000 */
[----:B-----5:R-:W-:Y:S05]  /*01c0*/  CALL.REL.NOINC `($__internal_0_$__cuda_sm20_div_u64) ;  /* 0x0000004000307944 */ /* 0x020fea0003c00000 */
[----:B------:R-:W-:Y:S02]  /*01d0*/  CS2R R14, SR_CLOCKLO ;  /* 0x00000000000e7805 */ /* 0x000fe40000015000 */
[----:B------:R-:W-:-:S06]  /*01e0*/  CS2R R6, SR_CLOCKLO ;  /* 0x0000000000067805 */ /* 0x000fcc0000015000 */
[----:B------:R-:W-:Y:S01]  /*01f0*/  IADD3 R6, P0, PT, -R14, R6, RZ ;  /* 0x000000060e067210 */ /* 0x000fe20007f1e1ff */
[----:B------:R-:W-:Y:S02]  /*0200*/  IMAD.MOV.U32 R21, RZ, RZ, 0x358637bd ;  /* 0x358637bdff157424 */ /* 0x000fe400078e00ff */
[----:B------:R-:W-:Y:S02]  /*0210*/  IMAD.MOV.U32 R5, RZ, RZ, 0x49742400 ;  /* 0x49742400ff057424 */ /* 0x000fe400078e00ff */
[----:B------:R-:W-:Y:S02]  /*0220*/  IMAD.X R7, R7, 0x1, ~R15, P0 ;  /* 0x0000000107077824 */ /* 0x000fe400000e0e0f */
[----:B------:R-:W-:Y:S02]  /*0230*/  FFMA R8, R21, -R5, 1 ;  /* 0x3f80000015087423 */ /* 0x000fe40000000805 */
[----:B------:R-:W0:Y:S02]  /*0240*/  I2F.S64 R0, R6 ;  /* 0x0000000600007312 */ /* 0x000e240000301400 */
[----:B------:R-:W-:-:S06]  /*0250*/  FFMA R21, R8, R21, 9.9999999747524270788e-07 ;  /* 0x358637bd08157423 */ /* 0x000fcc0000000015 */
[----:B0-----:R-:W0:Y:S01]  /*0260*/  FCHK P0, R0, 1000000 ;  /* 0x4974240000007902 */ /* 0x001e220000000000 */
[----:B------:R-:W-:-:S04]  /*0270*/  FFMA R8, R0, R21, RZ ;  /* 0x0000001500087223 */ /* 0x000fc800000000ff */
[----:B------:R-:W-:-:S04]  /*0280*/  FFMA R16, R8, -1000000, R0 ;  /* 0xc974240008107823 */ /* 0x000fc80000000000 */
[----:B------:R-:W-:Y:S01]  /*0290*/  FFMA R8, R21, R16, R8 ;  /* 0x0000001015087223 */ /* 0x000fe20000000008 */
[----:B0-----:R-:W-:Y:S06]  /*02a0*/  @!P0 BRA `(.L_x_0) ;  /* 0x00000000000c8947 */ /* 0x001fec0003800000 */
[----:B------:R-:W-:-:S07]  /*02b0*/  MOV R22, 0x2d0 ;  /* 0x000002d000167802 */ /* 0x000fce0000000f00 */
[----:B------:R-:W-:Y:S05]  /*02c0*/  CALL.REL.NOINC `($__internal_1_$__cuda_sm3x_div_rn_noftz_f32_slowpath) ;  /* 0x0000004000d87944 */ /* 0x000fea0003c00000 */
[----:B------:R-:W-:-:S07]  /*02d0*/  IMAD.MOV.U32 R8, RZ, RZ, R0 ;  /* 0x000000ffff087224 */ /* 0x000fce00078e0000 */
.L_x_0:
[----:B------:R-:W-:-:S13]  /*02e0*/  FSETP.GEU.AND P0, PT, R8, 0.10000000149011611938, PT ;  /* 0x3dcccccd0800780b */ /* 0x000fda0003f0e000 */
[----:B------:R-:W-:Y:S05]  /*02f0*/  @P0 EXIT ;  /* 0x000000000000094d */ /* 0x000fea0003800000 */
[----:B------:R-:W0:Y:S02]  /*0300*/  LDCU.128 UR8, c[0x0][0x380] ;  /* 0x00007000ff0877ac */ /* 0x000e240008000c00 */
[----:B0-----:R-:W-:Y:S01]  /*0310*/  IMAD.U32 R16, RZ, RZ, UR10 ;  /* 0x0000000aff107e24 */ /* 0x001fe2000f8e00ff */
[----:B------:R-:W-:Y:S02]  /*0320*/  UISETP.NE.AND UP0, UPT, UR11, URZ, UPT ;  /* 0x000000ff0b00728c */ /* 0x000fe4000bf05270 */
[----:B------:R-:W-:Y:S01]  /*0330*/  USHF.L.U32 UR6, UR11, 0x1, URZ ;  /* 0x000000010b067899 */ /* 0x000fe200080006ff */
[----:B------:R-:W-:-:S05]  /*0340*/  VIADD R6, R16, 0x3 ;  /* 0x0000000310067836 */ /* 0x000fca0000000000 */
[----:B------:R-:W-:-:S05]  /*0350*/  SHF.R.U32.HI R20, RZ, 0x2, R6 ;  /* 0x00000002ff147819 */ /* 0x000fca0000011606 */
[----:B------:R-:W-:-:S05]  /*0360*/  IMAD R7, R3, R20, RZ ;  /* 0x0000001403077224 */ /* 0x000fca00078e02ff */
[----:B------:R-:W-:-:S05]  /*0370*/  IADD3 R7, P0, PT, R7, UR8, RZ ;  /* 0x0000000807077c10 */ /* 0x000fca000ff1e0ff */
[----:B------:R-:W-:Y:S01]  /*0380*/  IMAD.X R8, RZ, RZ, UR9, P0 ;  /* 0x00000009ff087e24 */ /* 0x000fe200080e06ff */
[----:B------:R-:W-:Y:S07]  /*0390*/  BRA.U UP0, `(.L_x_1) ;  /* 0x0000000d00807547 */ /* 0x000fee000b800000 */
[----:B------:R-:W0:Y:S02]  /*03a0*/  LDC.64 R4, c[0x4][RZ] ;  /* 0x01000000ff047b82 */ /* 0x000e240000000a00 */
[----:B0-----:R-:W2:Y:S02]  /*03b0*/  ATOMG.E.OR.STRONG.GPU PT, R15, desc[UR12][R4.64], RZ ;  /* 0x800000ff040f79a8 */ /* 0x001ea4000b1ef10c */
[----:B--2---:R-:W-:-:S13]  /*03c0*/  ISETP.NE.AND P0, PT, R15, R2, PT ;  /* 0x000000020f00720c */ /* 0x004fda0003f05270 */
[----:B------:R-:W-:Y:S05]  /*03d0*/  @P0 EXIT ;  /* 0x000000000000094d */ /* 0x000fea0003800000 */
[----:B------:R-:W-:-:S09]  /*03e0*/  UISETP.GE.U32.AND UP0, UPT, UR11, 0x5, UPT ;  /* 0x000000050b00788c */ /* 0x000fd2000bf06070 */
[----:B------:R-:W-:Y:S05]  /*03f0*/  BRA.U !UP0, `(.L_x_2) ;  /* 0x0000003d081c7547 */ /* 0x000fea000b800000 */
[----:B------:R-:W-:-:S13]  /*0400*/  ISETP.GE.U32.AND P0, PT, R6, 0x4, PT ;  /* 0x000000040600780c */ /* 0x000fda0003f06070 */
[----:B------:R-:W-:Y:S05]  /*0410*/  @!P0 BRA `(.L_x_3) ;  /* 0x0000000400388947 */ /* 0x000fea0003800000 */
[C---:B------:R-:W-:Y:S01]  /*0420*/  VIADD R0, R20.reuse, 0xffffffff ;  /* 0xffffffff14007836 */ /* 0x040fe20000000000 */
[----:B------:R-:W-:-:S04]  /*0430*/  LOP3.LUT R21, R20, 0xf, RZ, 0xc0, !PT ;  /* 0x0000000f14157812 */ /* 0x000fc800078ec0ff */
[----:B------:R-:W-:Y:S01]  /*0440*/  ISETP.GE.U32.AND P1, PT, R0, 0xf, PT ;  /* 0x0000000f0000780c */ /* 0x000fe20003f26070 */
[----:B------:R-:W-:Y:S01]  /*0450*/  IMAD.MOV.U32 R0, RZ, RZ, RZ ;  /* 0x000000ffff007224 */ /* 0x000fe200078e00ff */
[----:B------:R-:W-:-:S11]  /*0460*/  ISETP.NE.AND P0, PT, R21, RZ, PT ;  /* 0x000000ff1500720c */ /* 0x000fd60003f05270 */
[----:B------:R-:W-:Y:S05]  /*0470*/  @!P1 BRA `(.L_x_4) ;  /* 0x00000000006c9947 */ /* 0x000fea0003800000 */
[----:B------:R-:W-:Y:S02]  /*0480*/  IADD3 R19, P1, PT, R7, 0x7, RZ ;  /* 0x0000000707137810 */ /* 0x000fe40007f3e0ff */
[----:B------:R-:W-:-:S03]  /*0490*/  LOP3.LUT R0, R20, 0x3ffffff0, RZ, 0xc0, !PT ;  /* 0x3ffffff014007812 */ /* 0x000fc600078ec0ff */
[----:B------:R-:W-:Y:S02]  /*04a0*/  IMAD.X R22, RZ, RZ, R8, P1 ;  /* 0x000000ffff167224 */ /* 0x000fe400008e0608 */
[----:B------:R-:W-:-:S07]  /*04b0*/  IMAD.MOV R6, RZ, RZ, -R0 ;  /* 0x000000ffff067224 */ /* 0x000fce00078e0a00 */
.L_x_5:
[----:B0-----:R-:W-:Y:S02]  /*04c0*/  IMAD.MOV.U32 R14, RZ, RZ, R19 ;  /* 0x000000ffff0e7224 */ /* 0x001fe400078e0013 */
[----:B------:R-:W-:Y:S02]  /*04d0*/  IMAD.MOV.U32 R15, RZ, RZ, R22 ;  /* 0x000000ffff0f7224 */ /* 0x000fe400078e0016 */
[----:B------:R-:W-:Y:S01]  /*04e0*/  VIADD R6, R6, 0x10 ;  /* 0x0000001006067836 */ /* 0x000fe20000000000 */
[----:B------:R-:W-:Y:S02]  /*04f0*/  IADD3 R19, P2, PT, R14, 0x10, RZ ;  /* 0x000000100e137810 */ /* 0x000fe40007f5e0ff */
[----:B------:R0:W-:Y:S02]  /*0500*/  STG.E.U8 desc[UR12][R14.64+-0x7], RZ ;  /* 0xfffff9ff0e007986 */ /* 0x0001e4000c10110c */
[----:B------:R-:W-:Y:S01]  /*0510*/  ISETP.NE.AND P1, PT, R6, RZ, PT ;  /* 0x000000ff0600720c */ /* 0x000fe20003f25270 */
[----:B------:R-:W-:Y:S01]  /*0520*/  IMAD.X R22, RZ, RZ, R15, P2 ;  /* 0x000000ffff167224 */ /* 0x000fe200010e060f */
[----:B------:R0:W-:Y:S04]  /*0530*/  STG.E.U8 desc[UR12][R14.64+-0x6], RZ ;  /* 0xfffffaff0e007986 */ /* 0x0001e8000c10110c */
        /* <DEDUP_REMOVED lines=13> */
[----:B------:R0:W-:Y:S01]  /*0610*/  STG.E.U8 desc[UR12][R14.64+0x8], RZ ;  /* 0x000008ff0e007986 */ /* 0x0001e2000c10110c */
[----:B------:R-:W-:Y:S05]  /*0620*/  @P1 BRA `(.L_x_5) ;  /* 0xfffffffc00a41947 */ /* 0x000fea000383ffff */
.L_x_4:
[----:B------:R-:W-:Y:S05]  /*0630*/  @!P0 BRA `(.L_x_3) ;  /* 0x0000000000b08947 */ /* 0x000fea0003800000 */
[----:B------:R-:W-:Y:S02]  /*0640*/  ISETP.GE.U32.AND P0, PT, R21, 0x8, PT ;  /* 0x000000081500780c */ /* 0x000fe40003f06070 */
[----:B------:R-:W-:-:S04]  /*0650*/  LOP3.LUT R19, R20, 0x7, RZ, 0xc0, !PT ;  /* 0x0000000714137812 */ /* 0x000fc800078ec0ff */
[----:B------:R-:W-:-:S07]  /*0660*/  ISETP.NE.AND P1, PT, R19, RZ, PT ;  /* 0x000000ff1300720c */ /* 0x000fce0003f25270 */
[----:B------:R-:W-:Y:S06]  /*0670*/  @!P0 BRA `(.L_x_6) ;  /* 0x00000000002c8947 */ /* 0x000fec0003800000 */
[C---:B0-----:R-:W-:Y:S01]  /*0680*/  IADD3 R14, P0, PT, R0.reuse, R7, RZ ;  /* 0x00000007000e7210 */ /* 0x041fe20007f1e0ff */
[----:B------:R-:W-:-:S04]  /*0690*/  VIADD R0, R0, 0x8 ;  /* 0x0000000800007836 */ /* 0x000fc80000000000 */
[----:B------:R-:W-:-:S05]  /*06a0*/  IMAD.X R15, RZ, RZ, R8, P0 ;  /* 0x000000ffff0f7224 */ /* 0x000fca00000e0608 */
[----:B------:R1:W-:Y:S04]  /*06b0*/  STG.E.U8 desc[UR12][R14.64], RZ ;  /* 0x000000ff0e007986 */ /* 0x0003e8000c10110c */
[----:B------:R1:W-:Y:S04]  /*06c0*/  STG.E.U8 desc[UR12][R14.64+0x1], RZ ;  /* 0x000001ff0e007986 */ /* 0x0003e8000c10110c */
[----:B------:R1:W-:Y:S04]  /*06d0*/  STG.E.U8 desc[UR12][R14.64+0x2], RZ ;  /* 0x000002ff0e007986 */ /* 0x0003e8000c10110c */
[----:B------:R1:W-:Y:S04]  /*06e0*/  STG.E.U8 desc[UR12][R14.64+0x3], RZ ;  /* 0x000003ff0e007986 */ /* 0x0003e8000c10110c */
[----:B------:R1:W-:Y:S04]  /*06f0*/  STG.E.U8 desc[UR12][R14.64+0x4], RZ ;  /* 0x000004ff0e007986 */ /* 0x0003e8000c10110c */
[----:B------:R1:W-:Y:S04]  /*0700*/  STG.E.U8 desc[UR12][R14.64+0x5], RZ ;  /* 0x000005ff0e007986 */ /* 0x0003e8000c10110c */
[----:B------:R1:W-:Y:S04]  /*0710*/  STG.E.U8 desc[UR12][R14.64+0x6], RZ ;  /* 0x000006ff0e007986 */ /* 0x0003e8000c10110c */
[----:B------:R1:W-:Y:S02]  /*0720*/  STG.E.U8 desc[UR12][R14.64+0x7], RZ ;  /* 0x000007ff0e007986 */ /* 0x0003e4000c10110c */
.L_x_6:
[----:B------:R-:W-:Y:S05]  /*0730*/  @!P1 BRA `(.L_x_3) ;  /* 0x0000000000709947 */ /* 0x000fea0003800000 */
[----:B------:R-:W-:Y:S02]  /*0740*/  ISETP.GE.U32.AND P0, PT, R19, 0x4, PT ;  /* 0x000000041300780c */ /* 0x000fe40003f06070 */
[----:B------:R-:W-:-:S04]  /*0750*/  LOP3.LUT R6, R20, 0x3, RZ, 0xc0, !PT ;  /* 0x0000000314067812 */ /* 0x000fc800078ec0ff */
[----:B------:R-:W-:-:S07]  /*0760*/  ISETP.NE.AND P1, PT, R6, RZ, PT ;  /* 0x000000ff0600720c */ /* 0x000fce0003f25270 */
[----:B------:R-:W-:Y:S06]  /*0770*/  @!P0 BRA `(.L_x_7) ;  /* 0x00000000001c8947 */ /* 0x000fec0003800000 */
[C---:B01----:R-:W-:Y:S01]  /*0780*/  IADD3 R14, P0, PT, R0.reuse, R7, RZ ;  /* 0x00000007000e7210 */ /* 0x043fe20007f1e0ff */
[----:B------:R-:W-:-:S04]  /*0790*/  VIADD R0, R0, 0x4 ;  /* 0x0000000400007836 */ /* 0x000fc80000000000 */
[----:B------:R-:W-:-:S05]  /*07a0*/  IMAD.X R15, RZ, RZ, R8, P0 ;  /* 0x000000ffff0f7224 */ /* 0x000fca00000e0608 */
[----:B------:R2:W-:Y:S04]  /*07b0*/  STG.E.U8 desc[UR12][R14.64], RZ ;  /* 0x000000ff0e007986 */ /* 0x0005e8000c10110c */
[----:B------:R2:W-:Y:S04]  /*07c0*/  STG.E.U8 desc[UR12][R14.64+0x1], RZ ;  /* 0x000001ff0e007986 */ /* 0x0005e8000c10110c */
[----:B------:R2:W-:Y:S04]  /*07d0*/  STG.E.U8 desc[UR12][R14.64+0x2], RZ ;  /* 0x000002ff0e007986 */ /* 0x0005e8000c10110c */
[----:B------:R2:W-:Y:S02]  /*07e0*/  STG.E.U8 desc[UR12][R14.64+0x3], RZ ;  /* 0x000003ff0e007986 */ /* 0x0005e4000c10110c */
.L_x_7:
[----:B------:R-:W-:Y:S05]  /*07f0*/  @!P1 BRA `(.L_x_3) ;  /* 0x0000000000409947 */ /* 0x000fea0003800000 */
[----:B------:R-:W-:Y:S02]  /*0800*/  IMAD R17, R17, R18, UR14 ;  /* 0x0000000e11117e24 */ /* 0x000fe4000f8e0212 */
[----:B------:R-:W-:Y:S02]  /*0810*/  IMAD.MOV R6, RZ, RZ, -R6 ;  /* 0x000000ffff067224 */ /* 0x000fe400078e0a06 */
[----:B------:R-:W-:-:S04]  /*0820*/  IMAD R10, R17, R11, R10 ;  /* 0x0000000b110a7224 */ /* 0x000fc800078e020a */
[----:B------:R-:W-:-:S04]  /*0830*/  IMAD R10, R10, R13, UR7 ;  /* 0x000000070a0a7e24 */ /* 0x000fc8000f8e020d */
[----:B------:R-:W-:-:S04]  /*0840*/  IMAD R9, R10, R12, R9 ;  /* 0x0000000c0a097224 */ /* 0x000fc800078e0209 */
[----:B------:R-:W-:-:S05]  /*0850*/  IMAD R9, R20, R9, RZ ;  /* 0x0000000914097224 */ /* 0x000fca00078e02ff */
[----:B------:R-:W-:-:S04]  /*0860*/  IADD3 R0, P0, P1, R0, UR8, R9 ;  /* 0x0000000800007c10 */ /* 0x000fc8000f91e009 */
[----:B------:R-:W-:-:S09]  /*0870*/  IADD3.X R9, PT, PT, RZ, UR9, RZ, P0, P1 ;  /* 0x00000009ff097c10 */ /* 0x000fd200087e24ff */
.L_x_8:
[----:B------:R-:W-:Y:S01]  /*0880*/  IMAD.MOV.U32 R10, RZ, RZ, R0 ;  /* 0x000000ffff0a7224 */ /* 0x000fe200078e0000 */
[----:B------:R-:W-:Y:S01]  /*0890*/  IADD3 R0, P1, PT, R0, 0x1, RZ ;  /* 0x0000000100007810 */ /* 0x000fe20007f3e0ff */
[--C-:B------:R-:W-:Y:S02]  /*08a0*/  IMAD.MOV.U32 R11, RZ, RZ, R9.reuse ;  /* 0x000000ffff0b7224 */ /* 0x100fe400078e0009 */
[----:B------:R-:W-:Y:S02]  /*08b0*/  VIADD R6, R6, 0x1 ;  /* 0x0000000106067836 */ /* 0x000fe40000000000 */
[----:B------:R-:W-:Y:S01]  /*08c0*/  IMAD.X R9, RZ, RZ, R9, P1 ;  /* 0x000000ffff097224 */ /* 0x000fe200008e0609 */
[----:B------:R3:W-:Y:S02]  /*08d0*/  STG.E.U8 desc[UR12][R10.64], RZ ;  /* 0x000000ff0a007986 */ /* 0x0007e4000c10110c */
[----:B------:R-:W-:-:S13]  /*08e0*/  ISETP.NE.AND P0, PT, R6, RZ, PT ;  /* 0x000000ff0600720c */ /* 0x000fda0003f05270 */
[----:B---3--:R-:W-:Y:S05]  /*08f0*/  @P0 BRA `(.L_x_8) ;  /* 0xfffffffc00e00947 */ /* 0x008fea000383ffff */
.L_x_3:
[----:B------:R-:W-:-:S09]  /*0900*/  UISETP.NE.AND UP0, UPT, UR6, URZ, UPT ;  /* 0x000000ff0600728c */ /* 0x000fd2000bf05270 */
[----:B------:R-:W-:Y:S05]  /*0910*/  BRA.U !UP0, `(.L_x_9) ;  /* 0x0000000908107547 */ /* 0x000fea000b800000 */
[----:B------:R-:W3:Y:S02]  /*0920*/  LDC.64 R10, c[0x0][0x390] ;  /* 0x0000e400ff0a7b82 */ /* 0x000ee40000000a00 */
[----:B---3--:R3:W5:Y:S01]  /*0930*/  LDG.E R0, desc[UR12][R10.64] ;  /* 0x0000000c0a007981 */ /* 0x008762000c1e1900 */
[----:B------:R-:W-:-:S05]  /*0940*/  UMOV UR4, URZ ;  /* 0x000000ff00047c82 */ /* 0x000fca0008000000 */
.L_x_10:
[----:B-----5:R-:W-:Y:S02]  /*0950*/  IMAD.IADD R6, R0, 0x1, -R3 ;  /* 0x0000000100067824 */ /* 0x020fe400078e0a03 */
[----:B----4-:R-:W4:Y:S02]  /*0960*/  LDG.E R0, desc[UR12][R10.64] ;  /* 0x0000000c0a007981 */ /* 0x010f24000c1e1900 */
[----:B------:R-:W-:-:S05]  /*0970*/  IMAD.SHL.U32 R9, R6, 0x4, RZ ;  /* 0x0000000406097824 */ /* 0x000fca00078e00ff */
[----:B------:R-:W-:-:S05]  /*0980*/  LOP3.LUT R9, R9, R6, RZ, 0x3c, !PT ;  /* 0x0000000609097212 */ /* 0x000fca00078e3cff */
[----:B------:R-:W-:-:S05]  /*0990*/  IMAD.SHL.U32 R6, R9, 0x8, RZ ;  /* 0x0000000809067824 */ /* 0x000fca00078e00ff */
[----:B------:R-:W-:-:S04]  /*09a0*/  LOP3.LUT R6, R6, R9, RZ, 0x3c, !PT ;  /* 0x0000000906067212 */ /* 0x000fc800078e3cff */
[----:B------:R-:W-:-:S04]  /*09b0*/  SHF.R.U32.HI R9, RZ, 0x5, R6 ;  /* 0x00000005ff097819 */ /* 0x000fc80000011606 */
[----:B------:R-:W-:-:S04]  /*09c0*/  LOP3.LUT R9, R9, R6, RZ, 0x3c, !PT ;  /* 0x0000000609097212 */ /* 0x000fc800078e3cff */
[----:B------:R-:W-:-:S04]  /*09d0*/  SHF.R.U32.HI R6, RZ, 0x7, R9 ;  /* 0x00000007ff067819 */ /* 0x000fc80000011609 */
[----:B------:R-:W-:-:S05]  /*09e0*/  LOP3.LUT R6, R6, R9, RZ, 0x3c, !PT ;  /* 0x0000000906067212 */ /* 0x000fca00078e3cff */
[----:B------:R-:W-:-:S05]  /*09f0*/  IMAD.SHL.U32 R9, R6, 0x800, RZ ;  /* 0x0000080006097824 */ /* 0x000fca00078e00ff */
[----:B------:R-:W-:-:S05]  /*0a00*/  LOP3.LUT R9, R9, R6, RZ, 0x3c, !PT ;  /* 0x0000000609097212 */ /* 0x000fca00078e3cff */
[----:B------:R-:W-:-:S05]  /*0a10*/  IMAD.SHL.U32 R6, R9, 0x2000, RZ ;  /* 0x0000200009067824 */ /* 0x000fca00078e00ff */
[----:B------:R-:W-:-:S04]  /*0a20*/  LOP3.LUT R6, R6, R9, RZ, 0x3c, !PT ;  /* 0x0000000906067212 */ /* 0x000fc800078e3cff */
[----:B------:R-:W-:-:S04]  /*0a30*/  SHF.R.U32.HI R9, RZ, 0x11, R6 ;  /* 0x00000011ff097819 */ /* 0x000fc80000011606 */
[----:B------:R-:W-:-:S05]  /*0a40*/  LOP3.LUT R9, R9, R6, RZ, 0x3c, !PT ;  /* 0x0000000609097212 */ /* 0x000fca00078e3cff */
[----:B------:R-:W-:-:S05]  /*0a50*/  IMAD.SHL.U32 R6, R9, 0x80000, RZ ;  /* 0x0008000009067824 */ /* 0x000fca00078e00ff */
[----:B------:R-:W-:-:S05]  /*0a60*/  LOP3.LUT R6, R6, R9, RZ, 0x3c, !PT ;  /* 0x0000000906067212 */ /* 0x000fca00078e3cff */
[----:B012---:R-:W-:-:S04]  /*0a70*/  IMAD.IADD R15, R3, 0x1, R6 ;  /* 0x00000001030f7824 */ /* 0x007fc800078e0206 */
[----:B------:R-:W-:-:S05]  /*0a80*/  IMAD.WIDE.U32 R14, R15, R16, RZ ;  /* 0x000000100f0e7225 */ /* 0x000fca00078e00ff */
[----:B------:R-:W-:-:S05]  /*0a90*/  LEA.HI R12, P0, R15, R7, RZ, 0x1e ;  /* 0x000000070f0c7211 */ /* 0x000fca000781f0ff */
[----:B------:R-:W-:-:S05]  /*0aa0*/  IMAD.X R13, RZ, RZ, R8, P0 ;  /* 0x000000ffff0d7224 */ /* 0x000fca00000e0608 */
[----:B------:R-:W2:Y:S01]  /*0ab0*/  LDG.E.U8 R6, desc[UR12][R12.64] ;  /* 0x0000000c0c067981 */ /* 0x000ea2000c1e1100 */
[----:B----4-:R-:W-:-:S04]  /*0ac0*/  IMAD.IADD R0, R0, 0x1, -R3 ;  /* 0x0000000100007824 */ /* 0x010fc800078e0a03 */
        /* <DEDUP_REMOVED lines=13> */
[----:B------:R-:W-:Y:S02]  /*0ba0*/  LOP3.LUT R9, R9, R0, RZ, 0x3c, !PT ;  /* 0x0000000009097212 */ /* 0x000fe400078e3cff */
[----:B------:R-:W-:-:S03]  /*0bb0*/  SHF.R.U64 R0, R14, 0x1f, R15 ;  /* 0x0000001f0e007819 */ /* 0x000fc6000000120f */
[----:B------:R-:W-:Y:S01]  /*0bc0*/  IMAD.SHL.U32 R14, R9, 0x80000, RZ ;  /* 0x00080000090e7824 */ /* 0x000fe200078e00ff */
[----:B------:R-:W-:-:S04]  /*0bd0*/  LOP3.LUT R0, R0, 0x6, RZ, 0xc0, !PT ;  /* 0x0000000600007812 */ /* 0x000fc800078ec0ff */
[----:B------:R-:W-:Y:S02]  /*0be0*/  LOP3.LUT R14, R14, R9, RZ, 0x3c, !PT ;  /* 0x000000090e0e7212 */ /* 0x000fe400078e3cff */
[----:B------:R-:W-:-:S03]  /*0bf0*/  ISETP.GT.U32.AND P0, PT, R0, 0xffff, PT ;  /* 0x0000ffff0000780c */ /* 0x000fc60003f04070 */
[----:B------:R-:W-:Y:S01]  /*0c00*/  IMAD.IADD R19, R3, 0x1, R14 ;  /* 0x0000000103137824 */ /* 0x000fe200078e020e */
[----:B------:R-:W-:Y:S01]  /*0c10*/  SEL R9, R0, 0xffff, !P0 ;  /* 0x0000ffff00097807 */ /* 0x000fe20004000000 */
[----:B------:R-:W-:Y:S02]  /*0c20*/  IMAD.MOV.U32 R0, RZ, RZ, 0x1 ;  /* 0x00000001ff007424 */ /* 0x000fe400078e00ff */
[----:B------:R-:W-:Y:S01]  /*0c30*/  IMAD.WIDE.U32 R18, R19, R16, RZ ;  /* 0x0000001013127225 */ /* 0x000fe200078e00ff */
[----:B------:R-:W-:-:S04]  /*0c40*/  LOP3.LUT R9, R9, 0xffff, RZ, 0xc0, !PT ;  /* 0x0000ffff09097812 */ /* 0x000fc800078ec0ff */
[----:B------:R-:W-:Y:S02]  /*0c50*/  LEA.HI R14, P0, R19, R7, RZ, 0x1e ;  /* 0x00000007130e7211 */ /* 0x000fe4000781f0ff */
[----:B------:R-:W-:-:S03]  /*0c60*/  SHF.L.U32 R9, R0, R9, RZ ;  /* 0x0000000900097219 */ /* 0x000fc600000006ff */
[----:B------:R-:W-:Y:S01]  /*0c70*/  IMAD.X R15, RZ, RZ, R8, P0 ;  /* 0x000000ffff0f7224 */ /* 0x000fe200000e0608 */
[----:B--2---:R-:W-:-:S05]  /*0c80*/  LOP3.LUT R9, R6, R9, RZ, 0xfc, !PT ;  /* 0x0000000906097212 */ /* 0x004fca00078efcff */
[----:B------:R0:W-:Y:S04]  /*0c90*/  STG.E.U8 desc[UR12][R12.64], R9 ;  /* 0x000000090c007986 */ /* 0x0001e8000c10110c */
[----:B------:R-:W2:Y:S04]  /*0ca0*/  LDG.E.U8 R22, desc[UR12][R14.64] ;  /* 0x0000000c0e167981 */ /* 0x000ea8000c1e1100 */
[----:B------:R-:W4:Y:S01]  /*0cb0*/  LDG.E R20, desc[UR12][R10.64] ;  /* 0x0000000c0a147981 */ /* 0x000f22000c1e1900 */
[----:B------:R-:W-:-:S04]  /*0cc0*/  SHF.R.U64 R6, R18, 0x1f, R19 ;  /* 0x0000001f12067819 */ /* 0x000fc80000001213 */
[----:B------:R-:W-:-:S04]  /*0cd0*/  LOP3.LUT R6, R6, 0x6, RZ, 0xc0, !PT ;  /* 0x0000000606067812 */ /* 0x000fc800078ec0ff */
[----:B------:R-:W-:-:S04]  /*0ce0*/  ISETP.GT.U32.AND P0, PT, R6, 0xffff, PT ;  /* 0x0000ffff0600780c */ /* 0x000fc80003f04070 */
[----:B------:R-:W-:Y:S01]  /*0cf0*/  SEL R17, R6, 0xffff, !P0 ;  /* 0x0000ffff06117807 */ /* 0x000fe20004000000 */
[----:B------:R-:W-:-:S03]  /*0d00*/  IMAD.MOV.U32 R6, RZ, RZ, 0x2 ;  /* 0x00000002ff067424 */ /* 0x000fc600078e00ff */
[----:B------:R-:W-:-:S04]  /*0d10*/  LOP3.LUT R17, R17, 0xffff, RZ, 0xc0, !PT ;  /* 0x0000ffff11117812 */ /* 0x000fc800078ec0ff */
[----:B------:R-:W-:-:S04]  /*0d20*/  SHF.L.U32 R17, R6, R17, RZ ;  /* 0x0000001106117219 */ /* 0x000fc800000006ff */
[----:B--2---:R-:W-:Y:S01]  /*0d30*/  LOP3.LUT R17, R22, R17, RZ, 0xfc, !PT ;  /* 0x0000001116117212 */ /* 0x004fe200078efcff */
[----:B----4-:R-:W-:-:S04]  /*0d40*/  IMAD.IADD R20, R20, 0x1, -R3 ;  /* 0x0000000114147824 */ /* 0x010fc800078e0a03 */
[----:B------:R1:W-:Y:S01]  /*0d50*/  STG.E.U8 desc[UR12][R14.64], R17 ;  /* 0x000000110e007986 */ /* 0x0003e2000c10110c */
[----:B0-----:R-:W-:-:S03]  /*0d60*/  IMAD.SHL.U32 R9, R20, 0x4, RZ ;  /* 0x0000000414097824 */ /* 0x001fc600078e00ff */
[----:B------:R-:W2:Y:S02]  /*0d70*/  LDG.E R18, desc[UR12][R10.64] ;  /* 0x0000000c0a127981 */ /* 0x000ea4000c1e1900 */
        /* <DEDUP_REMOVED lines=15> */
[----:B-1----:R-:W-:-:S04]  /*0e70*/  IMAD.IADD R15, R3, 0x1, R12 ;  /* 0x00000001030f7824 */ /* 0x002fc800078e020c */
[----:B------:R-:W-:-:S05]  /*0e80*/  IMAD.WIDE.U32 R14, R15, R16, RZ ;  /* 0x000000100f0e7225 */ /* 0x000fca00078e00ff */
[----:B------:R-:W-:-:S05]  /*0e90*/  LEA.HI R12, P0, R15, R7, RZ, 0x1e ;  /* 0x000000070f0c7211 */ /* 0x000fca000781f0ff */
[----:B------:R-:W-:-:S05]  /*0ea0*/  IMAD.X R13, RZ, RZ, R8, P0 ;  /* 0x000000ffff0d7224 */ /* 0x000fca00000e0608 */
[----:B------:R-:W4:Y:S01]  /*0eb0*/  LDG.E.U8 R9, desc[UR12][R12.64] ;  /* 0x0000000c0c097981 */ /* 0x000f22000c1e1100 */
[----:B------:R-:W-:-:S04]  /*0ec0*/  SHF.R.U64 R14, R14, 0x1f, R15 ;  /* 0x0000001f0e0e7819 */ /* 0x000fc8000000120f */
[----:B------:R-:W-:-:S04]  /*0ed0*/  LOP3.LUT R14, R14, 0x6, RZ, 0xc0, !PT ;  /* 0x000000060e0e7812 */ /* 0x000fc800078ec0ff */
[----:B------:R-:W-:Y:S01]  /*0ee0*/  ISETP.GT.U32.AND P0, PT, R14, 0xffff, PT ;  /* 0x0000ffff0e00780c */ /* 0x000fe20003f04070 */
[----:B--2---:R-:W-:-:S04]  /*0ef0*/  IMAD.IADD R18, R18, 0x1, -R3 ;  /* 0x0000000112127824 */ /* 0x004fc800078e0a03 */
        /* <DEDUP_REMOVED lines=15> */
[----:B------:R-:W-:Y:S02]  /*0ff0*/  LOP3.LUT R18, R18, R17, RZ, 0x3c, !PT ;  /* 0x0000001112127212 */ /* 0x000fe400078e3cff */
[----:B------:R-:W-:-:S03]  /*1000*/  SEL R17, R14, 0xffff, !P0 ;  /* 0x0000ffff0e117807 */ /* 0x000fc60004000000 */
[----:B------:R-:W-:Y:S01]  /*1010*/  IMAD.IADD R15, R3, 0x1, R18 ;  /* 0x00000001030f7824 */ /* 0x000fe200078e0212 */
[----:B------:R-:W-:-:S03]  /*1020*/  LOP3.LUT R17, R17, 0xffff, RZ, 0xc0, !PT ;  /* 0x0000ffff11117812 */ /* 0x000fc600078ec0ff */
[----:B------:R-:W-:Y:S01]  /*1030*/  IMAD.WIDE.U32 R14, R15, R16, RZ ;  /* 0x000000100f0e7225 */ /* 0x000fe200078e00ff */
[----:B------:R-:W-:-:S04]  /*1040*/  SHF.L.U32 R0, R0, R17, RZ ;  /* 0x0000001100007219 */ /* 0x000fc800000006ff */
[----:B------:R-:W-:Y:S02]  /*1050*/  LEA.HI R18, P0, R15, R7, RZ, 0x1e ;  /* 0x000000070f127211 */ /* 0x000fe4000781f0ff */
[----:B----4-:R-:W-:-:S03]  /*1060*/  LOP3.LUT R9, R9, R0, RZ, 0xfc, !PT ;  /* 0x0000000009097212 */ /* 0x010fc600078efcff */
[----:B------:R-:W-:Y:S02]  /*1070*/  IMAD.X R19, RZ, RZ, R8, P0 ;  /* 0x000000ffff137224 */ /* 0x000fe400000e0608 */
[----:B------:R4:W-:Y:S04]  /*1080*/  STG.E.U8 desc[UR12][R12.64], R9 ;  /* 0x000000090c007986 */ /* 0x0009e8000c10110c */
[----:B------:R-:W2:Y:S01]  /*1090*/  LDG.E.U8 R17, desc[UR12][R18.64] ;  /* 0x0000000c12117981 */ /* 0x000ea2000c1e1100 */
[----:B------:R-:W-:-:S03]  /*10a0*/  SHF.R.U64 R14, R14, 0x1f, R15 ;  /* 0x0000001f0e0e7819 */ /* 0x000fc6000000120f */
[----:B------:R4:W5:Y:S01]  /*10b0*/  LDG.E R0, desc[UR12][R10.64] ;  /* 0x0000000c0a007981 */ /* 0x000962000c1e1900 */
[----:B------:R-:W-:-:S04]  /*10c0*/  LOP3.LUT R14, R14, 0x6, RZ, 0xc0, !PT ;  /* 0x000000060e0e7812 */ /* 0x000fc800078ec0ff */
[----:B------:R-:W-:-:S04]  /*10d0*/  ISETP.GT.U32.AND P0, PT, R14, 0xffff, PT ;  /* 0x0000ffff0e00780c */ /* 0x000fc80003f04070 */
[----:B------:R-:W-:-:S04]  /*10e0*/  SEL R14, R14, 0xffff, !P0 ;  /* 0x0000ffff0e0e7807 */ /* 0x000fc80004000000 */
[----:B------:R-:W-:-:S04]  /*10f0*/  LOP3.LUT R15, R14, 0xffff, RZ, 0xc0, !PT ;  /* 0x0000ffff0e0f7812 */ /* 0x000fc800078ec0ff */
[----:B------:R-:W-:Y:S01]  /*1100*/  SHF.L.U32 R6, R6, R15, RZ ;  /* 0x0000000f06067219 */ /* 0x000fe200000006ff */
[----:B------:R-:W-:-:S04]  /*1110*/  UIADD3 UR4, UPT, UPT, UR4, 0x4, URZ ;  /* 0x0000000404047890 */ /* 0x000fc8000fffe0ff */
[----:B------:R-:W-:Y:S01]  /*1120*/  UISETP.NE.AND UP0, UPT, UR4, URZ, UPT ;  /* 0x000000ff0400728c */ /* 0x000fe2000bf05270 */
[----:B--2---:R-:W-:-:S05]  /*1130*/  LOP3.LUT R17, R17, R6, RZ, 0xfc, !PT ;  /* 0x0000000611117212 */ /* 0x004fca00078efcff */
[----:B------:R4:W-:Y:S03]  /*1140*/  STG.E.U8 desc[UR12][R18.64], R17 ;  /* 0x0000001112007986 */ /* 0x0009e6000c10110c */
[----:B------:R-:W-:Y:S05]  /*1150*/  BRA.U UP0, `(.L_x_10) ;  /* 0xfffffff500fc7547 */ /* 0x000fea000b83ffff */
.L_x_9:
[----:B------:R-:W2:Y:S02]  /*1160*/  ATOMG.E.OR.STRONG.GPU PT, R5, desc[UR12][R4.64], RZ ;  /* 0x800000ff040579a8 */ /* 0x000ea4000b1ef10c */
[----:B--2---:R-:W-:-:S13]  /*1170*/  ISETP.NE.AND P0, PT, R5, R2, PT ;  /* 0x000000020500720c */ /* 0x004fda0003f05270 */
[----:B------:R-:W-:Y:S05]  /*1180*/  @!P0 BRA `(.L_x_2) ;  /* 0x0000002c00b88947 */ /* 0x000fea0003800000 */
[----:B------:R-:W-:Y:S05]  /*1190*/  EXIT ;  /* 0x000000000000794d */ /* 0x000fea0003800000 */
.L_x_1:
[----:B------:R-:W-:-:S09]  /*11a0*/  UISETP.GT.U32.AND UP0, UPT, UR11, 0x4, UPT ;  /* 0x000000040b00788c */ /* 0x000fd2000bf04070 */
[----:B------:R-:W-:Y:S05]  /*11b0*/  BRA.U UP0, `(.L_x_11) ;  /* 0x0000000500687547 */ /* 0x000fea000b800000 */
.L_x_18:
[----:B------:R-:W0:Y:S01]  /*11c0*/  LDC.64 R6, c[0x4][RZ] ;  /* 0x01000000ff067b82 */ /* 0x000e220000000a00 */
[----:B------:R-:W-:Y:S05]  /*11d0*/  YIELD ;  /* 0x0000000000007946 */ /* 0x000fea0003800000 */
[----:B0-----:R-:W2:Y:S02]  /*11e0*/  ATOMG.E.OR.STRONG.GPU PT, R7, desc[UR12][R6.64], RZ ;  /* 0x800000ff060779a8 */ /* 0x001ea4000b1ef10c */
[----:B--2---:R-:W-:-:S13]  /*11f0*/  ISETP.NE.AND P0, PT, R7, R2, PT ;  /* 0x000000020700720c */ /* 0x004fda0003f05270 */
[----:B------:R-:W-:Y:S05]  /*1200*/  @P0 EXIT ;  /* 0x000000000000094d */ /* 0x000fea0003800000 */
[----:B------:R-:W-:Y:S01]  /*1210*/  BSSY.RECONVERGENT B0, `(.L_x_12) ;  /* 0x0000041000007945 */ /* 0x000fe20003800200 */
[----:B------:R-:W-:-:S07]  /*1220*/  IMAD.MOV.U32 R0, RZ, RZ, RZ ;  /* 0x000000ffff007224 */ /* 0x000fce00078e00ff */
.L_x_16:
[----:B------:R-:W0:Y:S01]  /*1230*/  LDC.64 R6, c[0x0][0x390] ;  /* 0x0000e400ff067b82 */ /* 0x000e220000000a00 */
[----:B------:R-:W1:Y:S07]  /*1240*/  LDCU UR4, c[0x0][0x388] ;  /* 0x00007100ff0477ac */ /* 0x000e6e0008000800 */
[----:B------:R-:W2:Y:S01]  /*1250*/  LDC.64 R16, c[0x0][0x388] ;  /* 0x0000e200ff107b82 */ /* 0x000ea20000000a00 */
[----:B0-----:R-:W-:-:S06]  /*1260*/  IMAD.WIDE.U32 R6, R0, 0x4, R6 ;  /* 0x0000000400067825 */ /* 0x001fcc00078e0006 */
[----:B------:R-:W3:Y:S01]  /*1270*/  LDG.E R6, desc[UR12][R6.64] ;  /* 0x0000000c06067981 */ /* 0x000ee2000c1e1900 */
[----:B------:R-:W-:Y:S01]  /*1280*/  BSSY.RELIABLE B1, `(.L_x_13) ;  /* 0x0000035000017945 */ /* 0x000fe20003800100 */
[----:B------:R-:W-:Y:S02]  /*1290*/  IMAD.MOV.U32 R10, RZ, RZ, RZ ;  /* 0x000000ffff0a7224 */ /* 0x000fe400078e00ff */
[----:B---3--:R-:W-:-:S04]  /*12a0*/  IMAD.IADD R8, R6, 0x1, -R3 ;  /* 0x0000000106087824 */ /* 0x008fc800078e0a03 */
        /* <DEDUP_REMOVED lines=11> */
[----:B------:R-:W-:Y:S02]  /*1360*/  LOP3.LUT R9, R6, R9, RZ, 0x3c, !PT ;  /* 0x0000000906097212 */ /* 0x000fe400078e3cff */
[----:B------:R-:W0:Y:S02]  /*1370*/  LDC.64 R6, c[0x0][0x390] ;  /* 0x0000e400ff067b82 */ /* 0x000e240000000a00 */
[----:B------:R-:W-:-:S04]  /*1380*/  SHF.R.U32.HI R8, RZ, 0x11, R9 ;  /* 0x00000011ff087819 */ /* 0x000fc80000011609 */
[----:B------:R-:W-:-:S05]  /*1390*/  LOP3.LUT R8, R8, R9, RZ, 0x3c, !PT ;  /* 0x0000000908087212 */ /* 0x000fca00078e3cff */
[----:B------:R-:W-:-:S05]  /*13a0*/  IMAD.SHL.U32 R9, R8, 0x80000, RZ ;  /* 0x0008000008097824 */ /* 0x000fca00078e00ff */
[----:B------:R-:W-:-:S05]  /*13b0*/  LOP3.LUT R8, R9, R8, RZ, 0x3c, !PT ;  /* 0x0000000809087212 */ /* 0x000fca00078e3cff */
[----:B------:R-:W-:-:S04]  /*13c0*/  IMAD.IADD R8, R3, 0x1, R8 ;  /* 0x0000000103087824 */ /* 0x000fc800078e0208 */
[----:B-12---:R-:W-:-:S07]  /*13d0*/  IMAD.WIDE.U32 R8, R8, UR4, RZ ;  /* 0x0000000408087c25 */ /* 0x006fce000f8e00ff */
.L_x_15:
[----:B------:R-:W-:-:S04]  /*13e0*/  IMAD.IADD R13, R10, 0x1, R17 ;  /* 0x000000010a0d7824 */ /* 0x000fc800078e0211 */
[----:B0-----:R-:W-:-:S06]  /*13f0*/  IMAD.WIDE.U32 R12, R13, 0x4, R6 ;  /* 0x000000040d0c7825 */ /* 0x001fcc00078e0006 */
[----:B------:R-:W2:Y:S02]  /*1400*/  LDG.E R12, desc[UR12][R12.64] ;  /* 0x0000000c0c0c7981 */ /* 0x000ea4000c1e1900 */
        /* <DEDUP_REMOVED lines=17> */
[----:B------:R-:W-:-:S04]  /*1520*/  IMAD.IADD R13, R3, 0x1, R12 ;  /* 0x00000001030d7824 */ /* 0x000fc800078e020c */
[----:B------:R-:W-:-:S03]  /*1530*/  IMAD.WIDE.U32 R12, R13, R16, RZ ;  /* 0x000000100d0c7225 */ /* 0x000fc600078e00ff */
[----:B------:R-:W-:Y:S02]  /*1540*/  LOP3.LUT R11, R12, R8, RZ, 0x3c, !PT ;  /* 0x000000080c0b7212 */ /* 0x000fe400078e3cff */
[----:B------:R-:W-:Y:S02]  /*1550*/  LOP3.LUT R12, R13, R9, RZ, 0x3c, !PT ;  /* 0x000000090d0c7212 */ /* 0x000fe400078e3cff */
[----:B------:R-:W-:-:S04]  /*1560*/  ISETP.GE.U32.AND P0, PT, R11, RZ, PT ;  /* 0x000000ff0b00720c */ /* 0x000fc80003f06070 */
[----:B------:R-:W-:-:S13]  /*1570*/  ISETP.GE.U32.AND.EX P0, PT, R12, 0x1, PT, P0 ;  /* 0x000000010c00780c */ /* 0x000fda0003f06100 */
[----:B------:R-:W-:Y:S05]  /*1580*/  @!P0 BREAK.RELIABLE B1 ;  /* 0x0000000000018942 */ /* 0x000fea0003800100 */
[----:B------:R-:W-:Y:S05]  /*1590*/  @!P0 BRA `(.L_x_14) ;  /* 0x0000000000208947 */ /* 0x000fea0003800000 */
[----:B------:R-:W-:-:S05]  /*15a0*/  VIADD R10, R10, 0x1 ;  /* 0x000000010a0a7836 */ /* 0x000fca0000000000 */
[----:B------:R-:W-:-:S13]  /*15b0*/  ISETP.NE.AND P0, PT, R10, R17, PT ;  /* 0x000000110a00720c */ /* 0x000fda0003f05270 */
[----:B------:R-:W-:Y:S05]  /*15c0*/  @P0 BRA `(.L_x_15) ;  /* 0xfffffffc00840947 */ /* 0x000fea000383ffff */
[----:B------:R-:W-:Y:S05]  /*15d0*/  BSYNC.RELIABLE B1 ;  /* 0x0000000000017941 */ /* 0x000fea0003800100 */
.L_x_13:
[----:B------:R-:W-:-:S05]  /*15e0*/  VIADD R0, R0, 0x1 ;  /* 0x0000000100007836 */ /* 0x000fca0000000000 */
[----:B------:R-:W-:-:S13]  /*15f0*/  ISETP.NE.AND P0, PT, R0, R17, PT ;  /* 0x000000110000720c */ /* 0x000fda0003f05270 */
[----:B------:R-:W-:Y:S05]  /*1600*/  @P0 BRA `(.L_x_16) ;  /* 0xfffffffc00080947 */ /* 0x000fea000383ffff */
[----:B------:R-:W-:Y:S05]  /*1610*/  BRA `(.L_x_2) ;  /* 0x0000002800947947 */ /* 0x000fea0003800000 */
.L_x_14:
[----:B------:R-:W-:Y:S05]  /*1620*/  BSYNC.RECONVERGENT B0 ;  /* 0x0000000000007941 */ /* 0x000fea0003800200 */
.L_x_12:
[----:B------:R-:W-:Y:S01]  /*1630*/  IMAD.IADD R3, R4, 0x1, R3 ;  /* 0x0000000104037824 */ /* 0x000fe200078e0203 */
[----:B------:R-:W-:-:S06]  /*1640*/  CS2R R6, SR_CLOCKLO ;  /* 0x0000000000067805 */ /* 0x000fcc0000015000 */
[----:B------:R-:W-:Y:S01]  /*1650*/  IADD3 R6, P0, PT, -R14, R6, RZ ;  /* 0x000000060e067210 */ /* 0x000fe20007f1e1ff */
[----:B------:R-:W-:-:S04]  /*1660*/  IMAD.MOV.U32 R0, RZ, RZ, 0x358637bd ;  /* 0x358637bdff007424 */ /* 0x000fc800078e00ff */
[----:B------:R-:W-:Y:S02]  /*1670*/  IMAD.X R7, R7, 0x1, ~R15, P0 ;  /* 0x0000000107077824 */ /* 0x000fe400000e0e0f */
[----:B------:R-:W-:-:S04]  /*1680*/  FFMA R9, R0, -R5, 1 ;  /* 0x3f80000000097423 */ /* 0x000fc80000000805 */
[----:B------:R-:W-:Y:S01]  /*1690*/  FFMA R0, R9, R0, 9.9999999747524270788e-07 ;  /* 0x358637bd09007423 */ /* 0x000fe20000000000 */
[----:B------:R-:W0:Y:S08]  /*16a0*/  I2F.S64 R7, R6 ;  /* 0x0000000600077312 */ /* 0x000e300000301400 */
[----:B0-----:R-:W0:Y:S01]  /*16b0*/  FCHK P0, R7, 1000000 ;  /* 0x4974240007007902 */ /* 0x001e220000000000 */
[----:B------:R-:W-:-:S04]  /*16c0*/  FFMA R8, R0, R7, RZ ;  /* 0x0000000700087223 */ /* 0x000fc800000000ff */
[----:B------:R-:W-:-:S04]  /*16d0*/  FFMA R9, R8, -1000000, R7 ;  /* 0xc974240008097823 */ /* 0x000fc80000000007 */
[----:B------:R-:W-:Y:S01]  /*16e0*/  FFMA R0, R0, R9, R8 ;  /* 0x0000000900007223 */ /* 0x000fe20000000008 */
[----:B0-----:R-:W-:Y:S06]  /*16f0*/  @!P0 BRA `(.L_x_17) ;  /* 0x00000000000c8947 */ /* 0x001fec0003800000 */
[----:B------:R-:W-:Y:S01]  /*1700*/  IMAD.MOV.U32 R0, RZ, RZ, R7 ;  /* 0x000000ffff007224 */ /* 0x000fe200078e0007 */
[----:B------:R-:W-:-:S07]  /*1710*/  MOV R22, 0x1730 ;  /* 0x0000173000167802 */ /* 0x000fce0000000f00 */
[----:B------:R-:W-:Y:S05]  /*1720*/  CALL.REL.NOINC `($__internal_1_$__cuda_sm3x_div_rn_noftz_f32_slowpath) ;  /* 0x0000002c00c07944 */ /* 0x000fea0003c00000 */
.L_x_17:
[----:B------:R-:W-:-:S13]  /*1730*/  FSETP.GEU.AND P0, PT, R0, 0.10000000149011611938, PT ;  /* 0x3dcccccd0000780b */ /* 0x000fda0003f0e000 */
[----:B------:R-:W-:Y:S05]  /*1740*/  @!P0 BRA `(.L_x_18) ;  /* 0xfffffff8009c8947 */ /* 0x000fea000383ffff */
[----:B------:R-:W-:Y:S05]  /*1750*/  EXIT ;  /* 0x000000000000794d */ /* 0x000fea0003800000 */
.L_x_11:
[----:B------:R-:W-:-:S09]  /*1760*/  UISETP.NE.AND UP0, UPT, UR6, URZ, UPT ;  /* 0x000000ff0600728c */ /* 0x000fd2000bf05270 */
[----:B------:R-:W-:Y:S05]  /*1770*/  BRA.U UP0, `(.L_x_19) ;  /* 0x0000001100187547 */ /* 0x000fea000b800000 */
[----:B------:R-:W-:-:S13]  /*1780*/  ISETP.GT.U32.AND P0, PT, R6, 0x3, PT ;  /* 0x000000030600780c */ /* 0x000fda0003f04070 */
[----:B------:R-:W-:Y:S05]  /*1790*/  @P0 BRA `(.L_x_20) ;  /* 0x0000000400880947 */ /* 0x000fea0003800000 */
[----:B------:R-:W0:Y:S01]  /*17a0*/  LDCU UR15, c[0x0][0x388] ;  /* 0x00007100ff0f77ac */ /* 0x000e220008000800 */
[----:B------:R-:W-:-:S12]  /*17b0*/  UIADD3 UR10, UPT, UPT, -UR11, URZ, URZ ;  /* 0x000000ff0b0a7290 */ /* 0x000fd8000fffe1ff */
.L_x_27:
[----:B------:R-:W1:Y:S01]  /*17c0*/  LDC.64 R6, c[0x4][RZ] ;  /* 0x01000000ff067b82 */ /* 0x000e620000000a00 */
[----:B------:R-:W-:Y:S05]  /*17d0*/  YIELD ;  /* 0x0000000000007946 */ /* 0x000fea0003800000 */
[----:B-1----:R-:W2:Y:S02]  /*17e0*/  ATOMG.E.OR.STRONG.GPU PT, R9, desc[UR12][R6.64], RZ ;  /* 0x800000ff060979a8 */ /* 0x002ea4000b1ef10c */
[----:B--2---:R-:W-:-:S13]  /*17f0*/  ISETP.NE.AND P0, PT, R9, R2, PT ;  /* 0x000000020900720c */ /* 0x004fda0003f05270 */
[----:B0-----:R-:W-:Y:S05]  /*1800*/  @P0 EXIT ;  /* 0x000000000000094d */ /* 0x001fea0003800000 */
[----:B------:R-:W2:Y:S02]  /*1810*/  ATOMG.E.OR.STRONG.GPU PT, R7, desc[UR12][R6.64], RZ ;  /* 0x800000ff060779a8 */ /* 0x000ea4000b1ef10c */
[----:B--2---:R-:W-:-:S13]  /*1820*/  ISETP.NE.AND P0, PT, R7, R2, PT ;  /* 0x000000020700720c */ /* 0x004fda0003f05270 */
[----:B------:R-:W-:Y:S05]  /*1830*/  @P0 EXIT ;  /* 0x000000000000094d */ /* 0x000fea0003800000 */
[----:B------:R-:W-:Y:S01]  /*1840*/  BSSY.RECONVERGENT B0, `(.L_x_21) ;  /* 0x0000044000007945 */ /* 0x000fe20003800200 */
[----:B------:R-:W-:-:S07]  /*1850*/  IMAD.MOV.U32 R0, RZ, RZ, RZ ;  /* 0x000000ffff007224 */ /* 0x000fce00078e00ff */
.L_x_25:
[----:B------:R-:W0:Y:S01]  /*1860*/  LDC.64 R6, c[0x0][0x390] ;  /* 0x0000e400ff067b82 */ /* 0x000e220000000a00 */
[----:B------:R-:W1:Y:S01]  /*1870*/  LDCU UR5, c[0x0][0x388] ;  /* 0x00007100ff0577ac */ /* 0x000e620008000800 */
[----:B0-----:R-:W-:-:S06]  /*1880*/  IMAD.WIDE.U32 R6, R0, 0x4, R6 ;  /* 0x0000000400067825 */ /* 0x001fcc00078e0006 */
[----:B------:R-:W2:Y:S01]  /*1890*/  LDG.E R6, desc[UR12][R6.64] ;  /* 0x0000000c06067981 */ /* 0x000ea2000c1e1900 */
[----:B------:R-:W0:Y:S01]  /*18a0*/  LDCU UR4, c[0x0][0x38c] ;  /* 0x00007180ff0477ac */ /* 0x000e220008000800 */
[----:B------:R-:W-:Y:S01]  /*18b0*/  BSSY.RELIABLE B1, `(.L_x_22) ;  /* 0x0000037000017945 */ /* 0x000fe20003800100 */
[----:B------:R-:W-:Y:S02]  /*18c0*/  IMAD.U32 R18, RZ, RZ, UR10 ;  /* 0x0000000aff127e24 */ /* 0x000fe4000f8e00ff */
[----:B0-----:R-:W-:Y:S02]  /*18d0*/  IMAD.U32 R11, RZ, RZ, UR4 ;  /* 0x00000004ff0b7e24 */ /* 0x001fe4000f8e00ff */
        /* <DEDUP_REMOVED lines=15> */
[----:B------:R-:W0:Y:S03]  /*19d0*/  LDC.64 R6, c[0x0][0x390] ;  /* 0x0000e400ff067b82 */ /* 0x000e260000000a00 */
[----:B------:R-:W-:-:S05]  /*19e0*/  IMAD.SHL.U32 R9, R8, 0x80000, RZ ;  /* 0x0008000008097824 */ /* 0x000fca00078e00ff */
[----:B------:R-:W-:-:S05]  /*19f0*/  LOP3.LUT R8, R9, R8, RZ, 0x3c, !PT ;  /* 0x0000000809087212 */ /* 0x000fca00078e3cff */
[----:B------:R-:W-:-:S04]  /*1a00*/  IMAD.IADD R8, R3, 0x1, R8 ;  /* 0x0000000103087824 */ /* 0x000fc800078e0208 */
[----:B-1----:R-:W-:-:S07]  /*1a10*/  IMAD.WIDE.U32 R8, R8, UR5, RZ ;  /* 0x0000000508087c25 */ /* 0x002fce000f8e00ff */
.L_x_24:
[----:B0-----:R-:W-:-:S06]  /*1a20*/  IMAD.WIDE.U32 R12, R11, 0x4, R6 ;  /* 0x000000040b0c7825 */ /* 0x001fcc00078e0006 */
[----:B------:R-:W2:Y:S01]  /*1a30*/  LDG.E R12, desc[UR12][R12.64] ;  /* 0x0000000c0c0c7981 */ /* 0x000ea2000c1e1900 */
[----:B------:R-:W-:Y:S02]  /*1a40*/  IMAD.U32 R16, RZ, RZ, UR15 ;  /* 0x0000000fff107e24 */ /* 0x000fe4000f8e00ff */
        /* <DEDUP_REMOVED lines=25> */
[----:B------:R-:W-:Y:S02]  /*1be0*/  VIADD R18, R18, 0x1 ;  /* 0x0000000112127836 */ /* 0x000fe40000000000 */
[----:B------:R-:W-:-:S03]  /*1bf0*/  VIADD R11, R11, 0x1 ;  /* 0x000000010b0b7836 */ /* 0x000fc60000000000 */
[----:B------:R-:W-:-:S13]  /*1c00*/  ISETP.NE.AND P0, PT, R18, RZ, PT ;  /* 0x000000ff1200720c */ /* 0x000fda0003f05270 */
[----:B------:R-:W-:Y:S05]  /*1c10*/  @P0 BRA `(.L_x_24) ;  /* 0xfffffffc00800947 */ /* 0x000fea000383ffff */
[----:B------:R-:W-:Y:S05]  /*1c20*/  BSYNC.RELIABLE B1 ;  /* 0x0000000000017941 */ /* 0x000fea0003800100 */
.L_x_22:
[----:B------:R-:W0:Y:S01]  /*1c30*/  LDCU UR4, c[0x0][0x38c] ;  /* 0x00007180ff0477ac */ /* 0x000e220008000800 */
[----:B------:R-:W-:-:S05]  /*1c40*/  VIADD R0, R0, 0x1 ;  /* 0x0000000100007836 */ /* 0x000fca0000000000 */
[----:B0-----:R-:W-:-:S13]  /*1c50*/  ISETP.NE.AND P0, PT, R0, UR4, PT ;  /* 0x0000000400007c0c */ /* 0x001fda000bf05270 */
[----:B------:R-:W-:Y:S05]  /*1c60*/  @!P0 BRA `(.L_x_2) ;  /* 0x0000002400008947 */ /* 0x000fea0003800000 */
[----:B------:R-:W-:Y:S05]  /*1c70*/  BRA `(.L_x_25) ;  /* 0xfffffff800f87947 */ /* 0x000fea000383ffff */
.L_x_23:
[----:B------:R-:W-:Y:S05]  /*1c80*/  BSYNC.RECONVERGENT B0 ;  /* 0x0000000000007941 */ /* 0x000fea0003800200 */
.L_x_21:
        /* <DEDUP_REMOVED lines=16> */
.L_x_26:
[----:B------:R-:W-:-:S13]  /*1d90*/  FSETP.GEU.AND P0, PT, R0, 0.10000000149011611938, PT ;  /* 0x3dcccccd0000780b */ /* 0x000fda0003f0e000 */
[----:B------:R-:W-:Y:S05]  /*1da0*/  @!P0 BRA `(.L_x_27) ;  /* 0xfffffff800848947 */ /* 0x000fea000383ffff */
[----:B------:R-:W-:Y:S05]  /*1db0*/  EXIT ;  /* 0x000000000000794d */ /* 0x000fea0003800000 */
.L_x_20:
[C---:B------:R-:W-:Y:S01]  /*1dc0*/  LOP3.LUT R12, R20.reuse, 0xf, RZ, 0xc0, !PT ;  /* 0x0000000f140c7812 */ /* 0x040fe200078ec0ff */
[C---:B------:R-:W-:Y:S01]  /*1dd0*/  VIADD R10, R20.reuse, 0xffffffff ;  /* 0xffffffff140a7836 */ /* 0x040fe20000000000 */
[C---:B------:R-:W-:Y:S02]  /*1de0*/  LOP3.LUT R11, R20.reuse, 0x7, RZ, 0xc0, !PT ;  /* 0x00000007140b7812 */ /* 0x040fe400078ec0ff */
[----:B------:R-:W-:Y:S01]  /*1df0*/  LOP3.LUT R9, R20, 0x3ffffff0, RZ, 0xc0, !PT ;  /* 0x3ffffff014097812 */ /* 0x000fe200078ec0ff */
[----:B------:R-:W-:Y:S01]  /*1e00*/  VIADD R12, R12, 0xffffffff ;  /* 0xffffffff0c0c7836 */ /* 0x000fe20000000000 */
[----:B------:R-:W-:Y:S01]  /*1e10*/  LOP3.LUT R20, R20, 0x3, RZ, 0xc0, !PT ;  /* 0x0000000314147812 */ /* 0x000fe200078ec0ff */
[----:B------:R-:W-:-:S07]  /*1e20*/  VIADD R11, R11, 0xffffffff ;  /* 0xffffffff0b0b7836 */ /* 0x000fce0000000000 */
.L_x_39:
[----:B------:R-:W0:Y:S01]  /*1e30*/  LDC.64 R18, c[0x4][RZ] ;  /* 0x01000000ff127b82 */ /* 0x000e220000000a00 */
[----:B------:R-:W-:Y:S05]  /*1e40*/  YIELD ;  /* 0x0000000000007946 */ /* 0x000fea0003800000 */
[----:B0-----:R-:W2:Y:S02]  /*1e50*/  ATOMG.E.OR.STRONG.GPU PT, R13, desc[UR12][R18.64], RZ ;  /* 0x800000ff120d79a8 */ /* 0x001ea4000b1ef10c */
[----:B--2---:R-:W-:-:S13]  /*1e60*/  ISETP.NE.AND P0, PT, R13, R2, PT ;  /* 0x000000020d00720c */ /* 0x004fda0003f05270 */
[----:B------:R-:W-:Y:S05]  /*1e70*/  @P0 EXIT ;  /* 0x000000000000094d */ /* 0x000fea0003800000 */
[----:B------:R-:W-:Y:S01]  /*1e80*/  ISETP.GE.U32.AND P0, PT, R10, 0xf, PT ;  /* 0x0000000f0a00780c */ /* 0x000fe20003f06070 */
[----:B------:R-:W-:-:S12]  /*1e90*/  IMAD.MOV.U32 R0, RZ, RZ, RZ ;  /* 0x000000ffff007224 */ /* 0x000fd800078e00ff */
[----:B------:R-:W-:Y:S05]  /*1ea0*/  @!P0 BRA `(.L_x_28) ;  /* 0x00000000005c8947 */ /* 0x000fea0003800000 */
[----:B------:R-:W-:-:S05]  /*1eb0*/  UMOV UR4, URZ ;  /* 0x000000ff00047c82 */ /* 0x000fca0008000000 */
.L_x_29:
[----:B0-----:R-:W-:Y:S01]  /*1ec0*/  IADD3 R16, P0, PT, R7, UR4, RZ ;  /* 0x0000000407107c10 */ /* 0x001fe2000ff1e0ff */
[----:B------:R-:W-:-:S04]  /*1ed0*/  UIADD3 UR4, UPT, UPT, UR4, 0x10, URZ ;  /* 0x0000001004047890 */ /* 0x000fc8000fffe0ff */
[----:B------:R-:W-:Y:S02]  /*1ee0*/  IMAD.X R17, RZ, RZ, R8, P0 ;  /* 0x000000ffff117224 */ /* 0x000fe400000e0608 */
[----:B------:R-:W-:-:S03]  /*1ef0*/  ISETP.NE.AND P0, PT, R9, UR4, PT ;  /* 0x0000000409007c0c */ /* 0x000fc6000bf05270 */
        /* <DEDUP_REMOVED lines=17> */
[----:B------:R-:W-:-:S07]  /*2010*/  IMAD.MOV.U32 R0, RZ, RZ, R9 ;  /* 0x000000ffff007224 */ /* 0x000fce00078e0009 */
.L_x_28:
[----:B------:R-:W-:-:S13]  /*2020*/  LOP3.LUT P0, RZ, R6, 0x3c, RZ, 0xc0, !PT ;  /* 0x0000003c06ff7812 */ /* 0x000fda000780c0ff */
[----:B------:R-:W-:Y:S05]  /*2030*/  @!P0 BRA `(.L_x_30) ;  /* 0x0000000000888947 */ /* 0x000fea0003800000 */
[----:B------:R-:W-:Y:S02]  /*2040*/  ISETP.GE.U32.AND P0, PT, R12, 0x7, PT ;  /* 0x000000070c00780c */ /* 0x000fe40003f06070 */
[----:B------:R-:W-:-:S11]  /*2050*/  LOP3.LUT P1, RZ, R6, 0x1c, RZ, 0xc0, !PT ;  /* 0x0000001c06ff7812 */ /* 0x000fd6000782c0ff */
[----:B------:R-:W-:Y:S05]  /*2060*/  @!P0 BRA `(.L_x_31) ;  /* 0x00000000002c8947 */ /* 0x000fea0003800000 */
        /* <DEDUP_REMOVED lines=11> */
.L_x_31:
[----:B------:R-:W-:Y:S05]  /*2120*/  @!P1 BRA `(.L_x_30) ;  /* 0x00000000004c9947 */ /* 0x000fea0003800000 */
[----:B------:R-:W-:Y:S02]  /*2130*/  ISETP.GE.U32.AND P0, PT, R11, 0x3, PT ;  /* 0x000000030b00780c */ /* 0x000fe40003f06070 */
[----:B------:R-:W-:-:S11]  /*2140*/  ISETP.NE.AND P1, PT, R20, RZ, PT ;  /* 0x000000ff1400720c */ /* 0x000fd60003f25270 */
[----:B------:R-:W-:Y:S05]  /*2150*/  @!P0 BRA `(.L_x_32) ;  /* 0x00000000001c8947 */ /* 0x000fea0003800000 */
[C---:B01----:R-:W-:Y:S01]  /*2160*/  IADD3 R16, P0, PT, R0.reuse, R7, RZ ;  /* 0x0000000700107210 */ /* 0x043fe20007f1e0ff */
[----:B------:R-:W-:-:S04]  /*2170*/  VIADD R0, R0, 0x4 ;  /* 0x0000000400007836 */ /* 0x000fc80000000000 */
[----:B------:R-:W-:-:S05]  /*2180*/  IMAD.X R17, RZ, RZ, R8, P0 ;  /* 0x000000ffff117224 */ /* 0x000fca00000e0608 */
[----:B------:R2:W-:Y:S04]  /*2190*/  STG.E.U8 desc[UR12][R16.64], RZ ;  /* 0x000000ff10007986 */ /* 0x0005e8000c10110c */
[----:B------:R2:W-:Y:S04]  /*21a0*/  STG.E.U8 desc[UR12][R16.64+0x1], RZ ;  /* 0x000001ff10007986 */ /* 0x0005e8000c10110c */
[----:B------:R2:W-:Y:S04]  /*21b0*/  STG.E.U8 desc[UR12][R16.64+0x2], RZ ;  /* 0x000002ff10007986 */ /* 0x0005e8000c10110c */
[----:B------:R2:W-:Y:S02]  /*21c0*/  STG.E.U8 desc[UR12][R16.64+0x3], RZ ;  /* 0x000003ff10007986 */ /* 0x0005e4000c10110c */
.L_x_32:
[----:B------:R-:W-:Y:S05]  /*21d0*/  @!P1 BRA `(.L_x_30) ;  /* 0x0000000000209947 */ /* 0x000fea0003800000 */
[----:B012---:R-:W-:-:S05]  /*21e0*/  IADD3 R16, P0, PT, R0, R7, RZ ;  /* 0x0000000700107210 */ /* 0x007fca0007f1e0ff */
[----:B------:R-:W-:Y:S01]  /*21f0*/  IMAD.X R17, RZ, RZ, R8, P0 ;  /* 0x000000ffff117224 */ /* 0x000fe200000e0608 */
[----:B------:R-:W-:-:S04]  /*2200*/  ISETP.NE.AND P0, PT, R20, 0x1, PT ;  /* 0x000000011400780c */ /* 0x000fc80003f05270 */
[----:B------:R3:W-:Y:S09]  /*2210*/  STG.E.U8 desc[UR12][R16.64], RZ ;  /* 0x000000ff10007986 */ /* 0x0007f2000c10110c */
[----:B------:R-:W-:Y:S05]  /*2220*/  @!P0 BRA `(.L_x_30) ;  /* 0x00000000000c8947 */ /* 0x000fea0003800000 */
[----:B------:R-:W-:Y:S01]  /*2230*/  ISETP.NE.AND P0, PT, R20, 0x2, PT ;  /* 0x000000021400780c */ /* 0x000fe20003f05270 */
[----:B------:R4:W-:-:S12]  /*2240*/  STG.E.U8 desc[UR12][R16.64+0x1], RZ ;  /* 0x000001ff10007986 */ /* 0x0009d8000c10110c */
[----:B------:R4:W-:Y:S02]  /*2250*/  @P0 STG.E.U8 desc[UR12][R16.64+0x2], RZ ;  /* 0x000002ff10000986 */ /* 0x0009e4000c10110c */
.L_x_30:
[----:B------:R-:W5:Y:S02]  /*2260*/  ATOMG.E.OR.STRONG.GPU PT, R19, desc[UR12][R18.64], RZ ;  /* 0x800000ff121379a8 */ /* 0x000f64000b1ef10c */
[----:B-----5:R-:W-:-:S13]  /*2270*/  ISETP.NE.AND P0, PT, R19, R2, PT ;  /* 0x000000021300720c */ /* 0x020fda0003f05270 */
[----:B------:R-:W-:Y:S05]  /*2280*/  @P0 EXIT ;  /* 0x000000000000094d */ /* 0x000fea0003800000 */
[----:B------:R-:W-:Y:S01]  /*2290*/  BSSY.RECONVERGENT B0, `(.L_x_33) ;  /* 0x0000041000007945 */ /* 0x000fe20003800200 */
[----:B------:R-:W-:-:S07]  /*22a0*/  IMAD.MOV.U32 R13, RZ, RZ, RZ ;  /* 0x000000ffff0d7224 */ /* 0x000fce00078e00ff */
.L_x_37:
[----:B01234-:R-:W0:Y:S01]  /*22b0*/  LDC.64 R16, c[0x0][0x390] ;  /* 0x0000e400ff107b82 */ /* 0x01fe220000000a00 */
[----:B------:R-:W1:Y:S01]  /*22c0*/  LDCU UR4, c[0x0][0x388] ;  /* 0x00007100ff0477ac */ /* 0x000e620008000800 */
[----:B0-----:R-:W-:-:S06]  /*22d0*/  IMAD.WIDE.U32 R16, R13, 0x4, R16 ;  /* 0x000000040d107825 */ /* 0x001fcc00078e0010 */
[----:B------:R-:W2:Y:S01]  /*22e0*/  LDG.E R16, desc[UR12][R16.64] ;  /* 0x0000000c10107981 */ /* 0x000ea2000c1e1900 */
[----:B------:R-:W-:Y:S01]  /*22f0*/  BSSY.RELIABLE B1, `(.L_x_34) ;  /* 0x0000036000017945 */ /* 0x000fe20003800100 */
        /* <DEDUP_REMOVED lines=17> */
[----:B------:R-:W-:Y:S02]  /*2410*/  IMAD.IADD R22, R3, 0x1, R0 ;  /* 0x0000000103167824 */ /* 0x000fe400078e0200 */
[----:B------:R-:W-:Y:S02]  /*2420*/  IMAD.MOV.U32 R0, RZ, RZ, RZ ;  /* 0x000000ffff007224 */ /* 0x000fe400078e00ff */
[----:B-1----:R-:W-:-:S07]  /*2430*/  IMAD.WIDE.U32 R22, R22, UR4, RZ ;  /* 0x0000000416167c25 */ /* 0x002fce000f8e00ff */
.L_x_36:
[----:B------:R-:W0:Y:S08]  /*2440*/  LDC.64 R16, c[0x0][0x388] ;  /* 0x0000e200ff107b82 */ /* 0x000e300000000a00 */
[----:B------:R-:W1:Y:S01]  /*2450*/  LDC.64 R18, c[0x0][0x390] ;  /* 0x0000e400ff127b82 */ /* 0x000e620000000a00 */
[----:B0-----:R-:W-:-:S04]  /*2460*/  IMAD.IADD R21, R0, 0x1, R17 ;  /* 0x0000000100157824 */ /* 0x001fc800078e0211 */
[----:B-1----:R-:W-:-:S06]  /*2470*/  IMAD.WIDE.U32 R18, R21, 0x4, R18 ;  /* 0x0000000415127825 */ /* 0x002fcc00078e0012 */
        /* <DEDUP_REMOVED lines=30> */
.L_x_34:
[----:B------:R-:W-:-:S05]  /*2660*/  VIADD R13, R13, 0x1 ;  /* 0x000000010d0d7836 */ /* 0x000fca0000000000 */
[----:B------:R-:W-:-:S13]  /*2670*/  ISETP.NE.AND P0, PT, R13, R17, PT ;  /* 0x000000110d00720c */ /* 0x000fda0003f05270 */
[----:B------:R-:W-:Y:S05]  /*2680*/  @!P0 BRA `(.L_x_2) ;  /* 0x0000001800788947 */ /* 0x000fea0003800000 */
[----:B------:R-:W-:Y:S05]  /*2690*/  BRA `(.L_x_37) ;  /* 0xfffffffc00047947 */ /* 0x000fea000383ffff */
.L_x_35:
[----:B------:R-:W-:Y:S05]  /*26a0*/  BSYNC.RECONVERGENT B0 ;  /* 0x0000000000007941 */ /* 0x000fea0003800200 */
.L_x_33:
        /* <DEDUP_REMOVED lines=16> */
.L_x_38:
[----:B------:R-:W-:-:S13]  /*27b0*/  FSETP.GEU.AND P0, PT, R0, 0.10000000149011611938, PT ;  /* 0x3dcccccd0000780b */ /* 0x000fda0003f0e000 */
[----:B------:R-:W-:Y:S05]  /*27c0*/  @!P0 BRA `(.L_x_39) ;  /* 0xfffffff400988947 */ /* 0x000fea000383ffff */
[----:B------:R-:W-:Y:S05]  /*27d0*/  EXIT ;  /* 0x000000000000794d */ /* 0x000fea0003800000 */
.L_x_19:
[----:B------:R-:W-:-:S07]  /*27e0*/  LOP3.LUT R9, R20, 0x3, RZ, 0xc0, !PT ;  /* 0x0000000314097812 */ /* 0x000fce00078ec0ff */
.L_x_54:
[----:B------:R-:W0:Y:S01]  /*27f0*/  LDC.64 R10, c[0x4][RZ] ;  /* 0x01000000ff0a7b82 */ /* 0x000e220000000a00 */
[----:B------:R-:W-:Y:S05]  /*2800*/  YIELD ;  /* 0x0000000000007946 */ /* 0x000fea0003800000 */
[----:B0-----:R-:W2:Y:S02]  /*2810*/  ATOMG.E.OR.STRONG.GPU PT, R13, desc[UR12][R10.64], RZ ;  /* 0x800000ff0a0d79a8 */ /* 0x001ea4000b1ef10c */
[----:B--2---:R-:W-:-:S13]  /*2820*/  ISETP.NE.AND P0, PT, R13, R2, PT ;  /* 0x000000020d00720c */ /* 0x004fda0003f05270 */
[----:B------:R-:W-:Y:S05]  /*2830*/  @P0 EXIT ;  /* 0x000000000000094d */ /* 0x000fea0003800000 */
[----:B------:R-:W-:-:S13]  /*2840*/  ISETP.GE.U32.AND P0, PT, R6, 0x4, PT ;  /* 0x000000040600780c */ /* 0x000fda0003f06070 */
[----:B------:R-:W-:Y:S05]  /*2850*/  @!P0 BRA `(.L_x_40) ;  /* 0x00000004000c8947 */ /* 0x000fea0003800000 */
[----:B------:R-:W-:-:S05]  /*2860*/  VIADD R0, R20, 0xffffffff ;  /* 0xffffffff14007836 */ /* 0x000fca0000000000 */
[----:B------:R-:W-:Y:S01]  /*2870*/  ISETP.GE.U32.AND P0, PT, R0, 0xf, PT ;  /* 0x0000000f0000780c */ /* 0x000fe20003f06070 */
[----:B------:R-:W-:-:S12]  /*2880*/  IMAD.MOV.U32 R0, RZ, RZ, RZ ;  /* 0x000000ffff007224 */ /* 0x000fd800078e00ff */
[----:B------:R-:W-:Y:S05]  /*2890*/  @!P0 BRA `(.L_x_41) ;  /* 0x00000000005c8947 */ /* 0x000fea0003800000 */
[----:B------:R-:W-:Y:S01]  /*28a0*/  LOP3.LUT R0, R20, 0x3ffffff0, RZ, 0xc0, !PT ;  /* 0x3ffffff014007812 */ /* 0x000fe200078ec0ff */
[----:B------:R-:W-:-:S06]  /*28b0*/  UMOV UR4, URZ ;  /* 0x000000ff00047c82 */ /* 0x000fcc0008000000 */
.L_x_42:
        /* <DEDUP_REMOVED lines=21> */
.L_x_41:
[----:B------:R-:W-:-:S13]  /*2a10*/  LOP3.LUT P0, RZ, R6, 0x3c, RZ, 0xc0, !PT ;  /* 0x0000003c06ff7812 */ /* 0x000fda000780c0ff */
[----:B------:R-:W-:Y:S05]  /*2a20*/  @!P0 BRA `(.L_x_40) ;  /* 0x0000000000988947 */ /* 0x000fea0003800000 */
[----:B0-----:R-:W-:Y:S02]  /*2a30*/  LOP3.LUT R12, R20, 0xf, RZ, 0xc0, !PT ;  /* 0x0000000f140c7812 */ /* 0x001fe400078ec0ff */
[----:B------:R-:W-:-:S03]  /*2a40*/  LOP3.LUT P1, RZ, R6, 0x1c, RZ, 0xc0, !PT ;  /* 0x0000001c06ff7812 */ /* 0x000fc6000782c0ff */
[----:B------:R-:W-:-:S05]  /*2a50*/  VIADD R12, R12, 0xffffffff ;  /* 0xffffffff0c0c7836 */ /* 0x000fca0000000000 */
[----:B------:R-:W-:-:S13]  /*2a60*/  ISETP.GE.U32.AND P0, PT, R12, 0x7, PT ;  /* 0x000000070c00780c */ /* 0x000fda0003f06070 */
[----:B------:R-:W-:Y:S05]  /*2a70*/  @!P0 BRA `(.L_x_43) ;  /* 0x00000000002c8947 */ /* 0x000fea0003800000 */
[C---:B------:R-:W-:Y:S01]  /*2a80*/  IADD3 R12, P0, PT, R0.reuse, R7, RZ ;  /* 0x00000007000c7210 */ /* 0x040fe20007f1e0ff */
        /* <DEDUP_REMOVED lines=10> */
.L_x_43:
[----:B------:R-:W-:Y:S05]  /*2b30*/  @!P1 BRA `(.L_x_40) ;  /* 0x0000000000549947 */ /* 0x000fea0003800000 */
[----:B0-----:R-:W-:Y:S02]  /*2b40*/  LOP3.LUT R12, R20, 0x7, RZ, 0xc0, !PT ;  /* 0x00000007140c7812 */ /* 0x001fe400078ec0ff */
[----:B------:R-:W-:-:S03]  /*2b50*/  ISETP.NE.AND P1, PT, R9, RZ, PT ;  /* 0x000000ff0900720c */ /* 0x000fc60003f25270 */
        /* <DEDUP_REMOVED lines=9> */
[----:B------:R0:W-:Y:S02]  /*2bf0*/  STG.E.U8 desc[UR12][R12.64+0x3], RZ ;  /* 0x000003ff0c007986 */ /* 0x0001e4000c10110c */
.L_x_44:
[----:B------:R-:W-:Y:S05]  /*2c00*/  @!P1 BRA `(.L_x_40) ;  /* 0x0000000000209947 */ /* 0x000fea0003800000 */
[----:B0-----:R-:W-:-:S05]  /*2c10*/  IADD3 R12, P0, PT, R0, R7, RZ ;  /* 0x00000007000c7210 */ /* 0x001fca0007f1e0ff */
[----:B------:R-:W-:Y:S01]  /*2c20*/  IMAD.X R13, RZ, RZ, R8, P0 ;  /* 0x000000ffff0d7224 */ /* 0x000fe200000e0608 */
[----:B------:R-:W-:-:S04]  /*2c30*/  ISETP.NE.AND P0, PT, R9, 0x1, PT ;  /* 0x000000010900780c */ /* 0x000fc80003f05270 */
[----:B------:R1:W-:Y:S09]  /*2c40*/  STG.E.U8 desc[UR12][R12.64], RZ ;  /* 0x000000ff0c007986 */ /* 0x0003f2000c10110c */
[----:B------:R-:W-:Y:S05]  /*2c50*/  @!P0 BRA `(.L_x_40) ;  /* 0x00000000000c8947 */ /* 0x000fea0003800000 */
[----:B------:R-:W-:Y:S01]  /*2c60*/  ISETP.NE.AND P0, PT, R9, 0x2, PT ;  /* 0x000000020900780c */ /* 0x000fe20003f05270 */
[----:B------:R2:W-:-:S12]  /*2c70*/  STG.E.U8 desc[UR12][R12.64+0x1], RZ ;  /* 0x000001ff0c007986 */ /* 0x0005d8000c10110c */
[----:B------:R2:W-:Y:S02]  /*2c80*/  @P0 STG.E.U8 desc[UR12][R12.64+0x2], RZ ;  /* 0x000002ff0c000986 */ /* 0x0005e4000c10110c */
.L_x_40:
[----:B012---:R-:W0:Y:S02]  /*2c90*/  LDC.64 R12, c[0x0][0x390] ;  /* 0x0000e400ff0c7b82 */ /* 0x007e240000000a00 */
[----:B0-----:R0:W5:Y:S01]  /*2ca0*/  LDG.E R12, desc[UR12][R12.64] ;  /* 0x0000000c0c0c7981 */ /* 0x001162000c1e1900 */
[----:B------:R-:W-:Y:S01]  /*2cb0*/  UISETP.GE.U32.AND UP0, UPT, UR6, 0x4, UPT ;  /* 0x000000040600788c */ /* 0x000fe2000bf06070 */
[----:B------:R-:W-:-:S08]  /*2cc0*/  UMOV UR4, URZ ;  /* 0x000000ff00047c82 */ /* 0x000fd00008000000 */
[----:B0-----:R-:W-:Y:S05]  /*2cd0*/  BRA.U !UP0, `(.L_x_45) ;  /* 0x0000000908a07547 */ /* 0x001fea000b800000 */
[----:B------:R-:W0:Y:S01]  /*2ce0*/  LDCU.64 UR18, c[0x0][0x388] ;  /* 0x00007100ff1277ac */ /* 0x000e220008000a00 */
[----:B------:R-:W1:Y:S01]  /*2cf0*/  LDCU.64 UR16, c[0x0][0x390] ;  /* 0x00007200ff1077ac */ /* 0x000e620008000a00 */
[----:B------:R-:W-:-:S05]  /*2d00*/  UMOV UR4, URZ ;  /* 0x000000ff00047c82 */ /* 0x000fca0008000000 */
.L_x_46:
[----:B-----5:R-:W-:Y:S01]  /*2d10*/  IMAD.IADD R12, R12, 0x1, -R3 ;  /* 0x000000010c0c7824 */ /* 0x020fe200078e0a03 */
[----:B------:R-:W-:-:S03]  /*2d20*/  UMOV UR5, URZ ;  /* 0x000000ff00057c82 */ /* 0x000fc60008000000 */
[----:B--2---:R-:W-:-:S05]  /*2d30*/  IMAD.SHL.U32 R13, R12, 0x4, RZ ;  /* 0x000000040c0d7824 */ /* 0x004fca00078e00ff */
        /* <DEDUP_REMOVED lines=16> */
[----:B0-----:R-:W-:-:S04]  /*2e40*/  IMAD.HI.U32 R0, R24, UR18, RZ ;  /* 0x0000001218007c27 */ /* 0x001fc8000f8e00ff */
[----:B------:R-:W-:-:S04]  /*2e50*/  IMAD R12, R0, R19, R19 ;  /* 0x00000013000c7224 */ /* 0x000fc800078e0213 */
[----:B------:R-:W-:-:S04]  /*2e60*/  IMAD.WIDE.U32 R12, R12, UR19, RZ ;  /* 0x000000130c0c7c25 */ /* 0x000fc8000f8e00ff */
[----:B------:R-:W-:-:S05]  /*2e70*/  VIADD R13, R13, UR5 ;  /* 0x000000050d0d7c36 */ /* 0x000fca0008000000 */
[--C-:B------:R-:W-:Y:S02]  /*2e80*/  SHF.R.U64 R12, R12, 0x1e, R13.reuse ;  /* 0x0000001e0c0c7819 */ /* 0x100fe4000000120d */
[----:B------:R-:W-:Y:S02]  /*2e90*/  SHF.R.U32.HI R13, RZ, 0x1e, R13 ;  /* 0x0000001eff0d7819 */ /* 0x000fe4000001160d */
[----:B------:R-:W-:Y:S02]  /*2ea0*/  LOP3.LUT R12, R12, 0xfffffffc, RZ, 0xc0, !PT ;  /* 0xfffffffc0c0c7812 */ /* 0x000fe400078ec0ff */
[----:B------:R-:W-:Y:S02]  /*2eb0*/  LOP3.LUT R13, R13, 0x3, RZ, 0xc0, !PT ;  /* 0x000000030d0d7812 */ /* 0x000fe400078ec0ff */
[----:B-1----:R-:W-:-:S04]  /*2ec0*/  IADD3 R12, P0, PT, R12, UR16, RZ ;  /* 0x000000100c0c7c10 */ /* 0x002fc8000ff1e0ff */
[----:B------:R-:W-:-:S05]  /*2ed0*/  IADD3.X R13, PT, PT, R13, UR17, RZ, P0, !PT ;  /* 0x000000110d0d7c10 */ /* 0x000fca00087fe4ff */
[----:B------:R-:W2:Y:S01]  /*2ee0*/  LDG.E R12, desc[UR12][R12.64] ;  /* 0x0000000c0c0c7981 */ /* 0x000ea2000c1e1900 */
[----:B------:R-:W-:-:S05]  /*2ef0*/  IMAD.WIDE.U32 R24, R24, UR18, RZ ;  /* 0x0000001218187c25 */ /* 0x000fca000f8e00ff */
[----:B------:R-:W-:-:S05]  /*2f00*/  LEA.HI R24, P0, R25, R7, RZ, 0x1e ;  /* 0x0000000719187211 */ /* 0x000fca000781f0ff */
[----:B------:R-:W-:-:S05]  /*2f10*/  IMAD.X R25, RZ, RZ, R8, P0 ;  /* 0x000000ffff197224 */ /* 0x000fca00000e0608 */
[----:B------:R-:W3:Y:S01]  /*2f20*/  LDG.E.U8 R21, desc[UR12][R24.64] ;  /* 0x0000000c18157981 */ /* 0x000ee2000c1e1100 */
[----:B------:R-:W-:Y:S02]  /*2f30*/  IMAD.SHL.U32 R0, R0, 0x2, RZ ;  /* 0x0000000200007824 */ /* 0x000fe400078e00ff */
[----:B------:R-:W-:Y:S02]  /*2f40*/  IMAD.MOV.U32 R18, RZ, RZ, 0x1 ;  /* 0x00000001ff127424 */ /* 0x000fe400078e00ff */
[----:B--2---:R-:W-:-:S04]  /*2f50*/  IMAD.IADD R16, R12, 0x1, -R3 ;  /* 0x000000010c107824 */ /* 0x004fc800078e0a03 */
[----:B------:R-:W-:-:S05]  /*2f60*/  IMAD.SHL.U32 R17, R16, 0x4, RZ ;  /* 0x0000000410117824 */ /* 0x000fca00078e00ff */
[----:B------:R-:W-:-:S05]  /*2f70*/  LOP3.LUT R17, R17, R16, RZ, 0x3c, !PT ;  /* 0x0000001011117212 */ /* 0x000fca00078e3cff */
[----:B------:R-:W-:-:S05]  /*2f80*/  IMAD.SHL.U32 R16, R17, 0x8, RZ ;  /* 0x0000000811107824 */ /* 0x000fca00078e00ff */
[----:B------:R-:W-:-:S04]  /*2f90*/  LOP3.LUT R16, R16, R17, RZ, 0x3c, !PT ;  /* 0x0000001110107212 */ /* 0x000fc800078e3cff */
[----:B------:R-:W-:-:S04]  /*2fa0*/  SHF.R.U32.HI R17, RZ, 0x5, R16 ;  /* 0x00000005ff117819 */ /* 0x000fc80000011610 */
[----:B------:R-:W-:Y:S02]  /*2fb0*/  LOP3.LUT R17, R17, R16, RZ, 0x3c, !PT ;  /* 0x0000001011117212 */ /* 0x000fe400078e3cff */
[----:B------:R-:W-:Y:S02]  /*2fc0*/  LOP3.LUT R16, R0, 0x6, RZ, 0xc0, !PT ;  /* 0x0000000600107812 */ /* 0x000fe400078ec0ff */
[----:B------:R-:W-:Y:S02]  /*2fd0*/  SHF.R.U32.HI R12, RZ, 0x7, R17 ;  /* 0x00000007ff0c7819 */ /* 0x000fe40000011611 */
[----:B------:R-:W-:Y:S02]  /*2fe0*/  ISETP.GT.U32.AND P0, PT, R16, 0xffff, PT ;  /* 0x0000ffff1000780c */ /* 0x000fe40003f04070 */
[----:B------:R-:W-:Y:S02]  /*2ff0*/  LOP3.LUT R12, R12, R17, RZ, 0x3c, !PT ;  /* 0x000000110c0c7212 */ /* 0x000fe400078e3cff */
[----:B------:R-:W-:-:S03]  /*3000*/  SEL R16, R16, 0xffff, !P0 ;  /* 0x0000ffff10107807 */ /* 0x000fc60004000000 */
[----:B------:R-:W-:Y:S01]  /*3010*/  IMAD.SHL.U32 R13, R12, 0x800, RZ ;  /* 0x000008000c0d7824 */ /* 0x000fe200078e00ff */
[----:B------:R-:W-:-:S04]  /*3020*/  LOP3.LUT R23, R16, 0xffff, RZ, 0xc0, !PT ;  /* 0x0000ffff10177812 */ /* 0x000fc800078ec0ff */
[----:B------:R-:W-:-:S05]  /*3030*/  LOP3.LUT R13, R13, R12, RZ, 0x3c, !PT ;  /* 0x0000000c0d0d7212 */ /* 0x000fca00078e3cff */
[----:B------:R-:W-:-:S05]  /*3040*/  IMAD.SHL.U32 R12, R13, 0x2000, RZ ;  /* 0x000020000d0c7824 */ /* 0x000fca00078e00ff */
[----:B------:R-:W-:-:S04]  /*3050*/  LOP3.LUT R12, R12, R13, RZ, 0x3c, !PT ;  /* 0x0000000d0c0c7212 */ /* 0x000fc800078e3cff */
[----:B------:R-:W-:-:S04]  /*3060*/  SHF.R.U32.HI R13, RZ, 0x11, R12 ;  /* 0x00000011ff0d7819 */ /* 0x000fc8000001160c */
[----:B------:R-:W-:-:S05]  /*3070*/  LOP3.LUT R13, R13, R12, RZ, 0x3c, !PT ;  /* 0x0000000c0d0d7212 */ /* 0x000fca00078e3cff */
[----:B------:R-:W-:-:S05]  /*3080*/  IMAD.SHL.U32 R12, R13, 0x80000, RZ ;  /* 0x000800000d0c7824 */ /* 0x000fca00078e00ff */
[----:B------:R-:W-:Y:S02]  /*3090*/  LOP3.LUT R22, R12, R13, RZ, 0x3c, !PT ;  /* 0x0000000d0c167212 */ /* 0x000fe400078e3cff */
[----:B------:R-:W0:Y:S03]  /*30a0*/  LDC.64 R12, c[0x0][0x390] ;  /* 0x0000e400ff0c7b82 */ /* 0x000e260000000a00 */
[----:B------:R-:W-:-:S04]  /*30b0*/  IMAD.IADD R22, R3, 0x1, R22 ;  /* 0x0000000103167824 */ /* 0x000fc800078e0216 */
[----:B------:R-:W-:-:S04]  /*30c0*/  IMAD.HI.U32 R0, R22, UR18, RZ ;  /* 0x0000001216007c27 */ /* 0x000fc8000f8e00ff */
[----:B------:R-:W-:-:S04]  /*30d0*/  IMAD R17, R0, R19, R19 ;  /* 0x0000001300117224 */ /* 0x000fc800078e0213 */
[----:B------:R-:W-:-:S04]  /*30e0*/  IMAD.WIDE.U32 R16, R17, UR19, RZ ;  /* 0x0000001311107c25 */ /* 0x000fc8000f8e00ff */
[----:B------:R-:W-:-:S05]  /*30f0*/  IMAD.MOV.U32 R16, RZ, RZ, RZ ;  /* 0x000000ffff107224 */ /* 0x000fca00078e00ff */
[----:B------:R-:W-:Y:S02]  /*3100*/  IADD3 R17, PT, PT, R17, UR19, R16 ;  /* 0x0000001311117c10 */ /* 0x000fe4000fffe010 */
[----:B------:R-:W-:-:S04]  /*3110*/  SHF.L.U32 R16, R18, R23, RZ ;  /* 0x0000001712107219 */ /* 0x000fc800000006ff */
[----:B---3--:R-:W-:Y:S01]  /*3120*/  LOP3.LUT R27, R21, R16, RZ, 0xfc, !PT ;  /* 0x00000010151b7212 */ /* 0x008fe200078efcff */
[----:B0-----:R-:W-:-:S04]  /*3130*/  IMAD.WIDE.U32 R16, R17, 0x4, R12 ;  /* 0x0000000411107825 */ /* 0x001fc800078e000c */
[----:B------:R0:W-:Y:S04]  /*3140*/  STG.E.U8 desc[UR12][R24.64], R27 ;  /* 0x0000001b18007986 */ /* 0x0001e8000c10110c */
[----:B------:R-:W2:Y:S01]  /*3150*/  LDG.E R16, desc[UR12][R16.64] ;  /* 0x0000000c10107981 */ /* 0x000ea2000c1e1900 */
[----:B------:R-:W-:-:S05]  /*3160*/  IMAD.WIDE.U32 R22, R22, UR18, RZ ;  /* 0x0000001216167c25 */ /* 0x000fca000f8e00ff */
[----:B------:R-:W-:-:S05]  /*3170*/  LEA.HI R22, P0, R23, R7, RZ, 0x1e ;  /* 0x0000000717167211 */ /* 0x000fca000781f0ff */
[----:B------:R-:W-:-:S05]  /*3180*/  IMAD.X R23, RZ, RZ, R8, P0 ;  /* 0x000000ffff177224 */ /* 0x000fca00000e0608 */
[----:B------:R-:W3:Y:S01]  /*3190*/  LDG.E.U8 R21, desc[UR12][R22.64] ;  /* 0x0000000c16157981 */ /* 0x000ee2000c1e1100 */
[----:B------:R-:W-:-:S05]  /*31a0*/  IMAD.SHL.U32 R0, R0, 0x2, RZ ;  /* 0x0000000200007824 */ /* 0x000fca00078e00ff */
[----:B------:R-:W-:-:S04]  /*31b0*/  LOP3.LUT R0, R0, 0x6, RZ, 0xc0, !PT ;  /* 0x0000000600007812 */ /* 0x000fc800078ec0ff */
[----:B------:R-:W-:Y:S01]  /*31c0*/  ISETP.GT.U32.AND P0, PT, R0, 0xffff, PT ;  /* 0x0000ffff0000780c */ /* 0x000fe20003f04070 */
[----:B--2---:R-:W-:-:S04]  /*31d0*/  IMAD.IADD R26, R16, 0x1, -R3 ;  /* 0x00000001101a7824 */ /* 0x004fc800078e0a03 */
[----:B------:R-:W-:-:S05]  /*31e0*/  IMAD.SHL.U32 R29, R26, 0x4, RZ ;  /* 0x000000041a1d7824 */ /* 0x000fca00078e00ff */
[----:B------:R-:W-:-:S05]  /*31f0*/  LOP3.LUT R29, R29, R26, RZ, 0x3c, !PT ;  /* 0x0000001a1d1d7212 */ /* 0x000fca00078e3cff */
[----:B------:R-:W-:-:S05]  /*3200*/  IMAD.SHL.U32 R26, R29, 0x8, RZ ;  /* 0x000000081d1a7824 */ /* 0x000fca00078e00ff */
[----:B------:R-:W-:-:S04]  /*3210*/  LOP3.LUT R26, R26, R29, RZ, 0x3c, !PT ;  /* 0x0000001d1a1a7212 */ /* 0x000fc800078e3cff */
[----:B0-----:R-:W-:-:S04]  /*3220*/  SHF.R.U32.HI R25, RZ, 0x5, R26 ;  /* 0x00000005ff197819 */ /* 0x001fc8000001161a */
        /* <DEDUP_REMOVED lines=11> */
[----:B------:R-:W-:Y:S01]  /*32e0*/  SEL R16, R0, 0xffff, !P0 ;  /* 0x0000ffff00107807 */ /* 0x000fe20004000000 */
[----:B------:R-:W-:Y:S02]  /*32f0*/  IMAD.MOV.U32 R0, RZ, RZ, 0x2 ;  /* 0x00000002ff007424 */ /* 0x000fe400078e00ff */
[----:B------:R-:W-:Y:S01]  /*3300*/  IMAD.IADD R24, R3, 0x1, R24 ;  /* 0x0000000103187824 */ /* 0x000fe200078e0218 */
[----:B------:R-:W-:-:S03]  /*3310*/  LOP3.LUT R17, R16, 0xffff, RZ, 0xc0, !PT ;  /* 0x0000ffff10117812 */ /* 0x000fc600078ec0ff */
[----:B------:R-:W-:Y:S01]  /*3320*/  IMAD.HI.U32 R26, R24, UR18, RZ ;  /* 0x00000012181a7c27 */ /* 0x000fe2000f8e00ff */
[----:B------:R-:W-:-:S03]  /*3330*/  SHF.L.U32 R16, R0, R17, RZ ;  /* 0x0000001100107219 */ /* 0x000fc600000006ff */
[----:B------:R-:W-:Y:S01]  /*3340*/  IMAD R17, R26, R19, R19 ;  /* 0x000000131a117224 */ /* 0x000fe200078e0213 */
[----:B---3--:R-:W-:-:S03]  /*3350*/  LOP3.LUT R27, R21, R16, RZ, 0xfc, !PT ;  /* 0x00000010151b7212 */ /* 0x008fc600078efcff */
[----:B------:R-:W-:Y:S02]  /*3360*/  IMAD.WIDE.U32 R16, R17, UR19, RZ ;  /* 0x0000001311107c25 */ /* 0x000fe4000f8e00ff */
[----:B------:R0:W-:Y:S02]  /*3370*/  STG.E.U8 desc[UR12][R22.64], R27 ;  /* 0x0000001b16007986 */ /* 0x0001e4000c10110c */
[----:B------:R-:W-:-:S05]  /*3380*/  VIADD R17, R17, UR5 ;  /* 0x0000000511117c36 */ /* 0x000fca0008000000 */
[--C-:B------:R-:W-:Y:S02]  /*3390*/  SHF.R.U64 R16, R16, 0x1e, R17.reuse ;  /* 0x0000001e10107819 */ /* 0x100fe40000001211 */
[----:B------:R-:W-:Y:S02]  /*33a0*/  SHF.R.U32.HI R17, RZ, 0x1e, R17 ;  /* 0x0000001eff117819 */ /* 0x000fe40000011611 */
[----:B------:R-:W-:Y:S02]  /*33b0*/  LOP3.LUT R16, R16, 0xfffffffc, RZ, 0xc0, !PT ;  /* 0xfffffffc10107812 */ /* 0x000fe400078ec0ff */
[----:B------:R-:W-:Y:S02]  /*33c0*/  LOP3.LUT R17, R17, 0x3, RZ, 0xc0, !PT ;  /* 0x0000000311117812 */ /* 0x000fe400078ec0ff */
[----:B------:R-:W-:-:S04]  /*33d0*/  IADD3 R16, P0, PT, R16, UR16, RZ ;  /* 0x0000001010107c10 */ /* 0x000fc8000ff1e0ff */
[----:B------:R-:W-:-:S05]  /*33e0*/  IADD3.X R17, PT, PT, R17, UR17, RZ, P0, !PT ;  /* 0x0000001111117c10 */ /* 0x000fca00087fe4ff */
[----:B------:R-:W2:Y:S01]  /*33f0*/  LDG.E R16, desc[UR12][R16.64] ;  /* 0x0000000c10107981 */ /* 0x000ea2000c1e1900 */
[----:B------:R-:W-:-:S05]  /*3400*/  IMAD.WIDE.U32 R24, R24, UR18, RZ ;  /* 0x0000001218187c25 */ /* 0x000fca000f8e00ff */
[----:B------:R-:W-:-:S05]  /*3410*/  LEA.HI R24, P0, R25, R7, RZ, 0x1e ;  /* 0x0000000719187211 */ /* 0x000fca000781f0ff */
[----:B------:R-:W-:-:S05]  /*3420*/  IMAD.X R25, RZ, RZ, R8, P0 ;  /* 0x000000ffff197224 */ /* 0x000fca00000e0608 */
[----:B------:R-:W3:Y:S01]  /*3430*/  LDG.E.U8 R21, desc[UR12][R24.64] ;  /* 0x0000000c18157981 */ /* 0x000ee2000c1e1100 */
[----:B------:R-:W-:-:S05]  /*3440*/  IMAD.SHL.U32 R26, R26, 0x2, RZ ;  /* 0x000000021a1a7824 */ /* 0x000fca00078e00ff */
[----:B------:R-:W-:-:S04]  /*3450*/  LOP3.LUT R26, R26, 0x6, RZ, 0xc0, !PT ;  /* 0x000000061a1a7812 */ /* 0x000fc800078ec0ff */
[----:B------:R-:W-:-:S04]  /*3460*/  ISETP.GT.U32.AND P0, PT, R26, 0xffff, PT ;  /* 0x0000ffff1a00780c */ /* 0x000fc80003f04070 */
[----:B------:R-:W-:Y:S01]  /*3470*/  SEL R26, R26, 0xffff, !P0 ;  /* 0x0000ffff1a1a7807 */ /* 0x000fe20004000000 */
        /* <DEDUP_REMOVED lines=17> */
[----:B------:R-:W-:-:S03]  /*3590*/  LOP3.LUT R17, R26, 0xffff, RZ, 0xc0, !PT ;  /* 0x0000ffff1a117812 */ /* 0x000fc600078ec0ff */
[----:B------:R-:W-:Y:S01]  /*35a0*/  IMAD.IADD R16, R3, 0x1, R16 ;  /* 0x0000000103107824 */ /* 0x000fe200078e0210 */
[----:B------:R-:W-:-:S03]  /*35b0*/  SHF.L.U32 R18, R18, R17, RZ ;  /* 0x0000001112127219 */ /* 0x000fc600000006ff */
[----:B------:R-:W-:Y:S01]  /*35c0*/  IMAD.WIDE.U32 R22, R16, UR18, RZ ;  /* 0x0000001210167c25 */ /* 0x000fe2000f8e00ff */
[----:B---3--:R-:W-:-:S04]  /*35d0*/  LOP3.LUT R21, R21, R18, RZ, 0xfc, !PT ;  /* 0x0000001215157212 */ /* 0x008fc800078efcff */
[----:B------:R-:W-:Y:S01]  /*35e0*/  LEA.HI R22, P0, R23, R7, RZ, 0x1e ;  /* 0x0000000717167211 */ /* 0x000fe2000781f0ff */
[----:B------:R2:W-:Y:S04]  /*35f0*/  STG.E.U8 desc[UR12][R24.64], R21 ;  /* 0x0000001518007986 */ /* 0x0005e8000c10110c */
[----:B------:R-:W-:-:S05]  /*3600*/  IMAD.X R23, RZ, RZ, R8, P0 ;  /* 0x000000ffff177224 */ /* 0x000fca00000e0608 */
[----:B------:R-:W3:Y:S01]  /*3610*/  LDG.E.U8 R18, desc[UR12][R22.64] ;  /* 0x0000000c16127981 */ /* 0x000ee2000c1e1100 */
[----:B------:R-:W-:-:S04]  /*3620*/  IMAD.HI.U32 R26, R16, UR18, RZ ;  /* 0x00000012101a7c27 */ /* 0x000fc8000f8e00ff */
[C---:B------:R-:W-:Y:S02]  /*3630*/  IMAD R16, R26.reuse, R19, R19 ;  /* 0x000000131a107224 */ /* 0x040fe400078e0213 */
[----:B------:R-:W-:Y:S02]  /*3640*/  IMAD.SHL.U32 R26, R26, 0x2, RZ ;  /* 0x000000021a1a7824 */ /* 0x000fe400078e00ff */
[----:B------:R-:W-:-:S03]  /*3650*/  IMAD.WIDE.U32 R16, R16, UR19, RZ ;  /* 0x0000001310107c25 */ /* 0x000fc6000f8e00ff */
[----:B------:R-:W-:Y:S01]  /*3660*/  LOP3.LUT R26, R26, 0x6, RZ, 0xc0, !PT ;  /* 0x000000061a1a7812 */ /* 0x000fe200078ec0ff */
[----:B------:R-:W-:-:S03]  /*3670*/  IMAD.MOV.U32 R16, RZ, RZ, RZ ;  /* 0x000000ffff107224 */ /* 0x000fc600078e00ff */
[C---:B------:R-:W-:Y:S02]  /*3680*/  ISETP.GT.U32.AND P0, PT, R26.reuse, 0xffff, PT ;  /* 0x0000ffff1a00780c */ /* 0x040fe40003f04070 */
[----:B------:R-:W-:Y:S02]  /*3690*/  IADD3 R17, PT, PT, R17, UR19, R16 ;  /* 0x0000001311117c10 */ /* 0x000fe4000fffe010 */
[----:B------:R-:W-:-:S03]  /*36a0*/  SEL R26, R26, 0xffff, !P0 ;  /* 0x0000ffff1a1a7807 */ /* 0x000fc60004000000 */
[----:B------:R-:W-:Y:S01]  /*36b0*/  IMAD.WIDE.U32 R12, R17, 0x4, R12 ;  /* 0x00000004110c7825 */ /* 0x000fe200078e000c */
[----:B------:R-:W-:-:S04]  /*36c0*/  LOP3.LUT R17, R26, 0xffff, RZ, 0xc0, !PT ;  /* 0x0000ffff1a117812 */ /* 0x000fc800078ec0ff */
[----:B------:R-:W-:Y:S01]  /*36d0*/  SHF.L.U32 R17, R0, R17, RZ ;  /* 0x0000001100117219 */ /* 0x000fe200000006ff */
[----:B------:R2:W5:Y:S01]  /*36e0*/  LDG.E R12, desc[UR12][R12.64] ;  /* 0x0000000c0c0c7981 */ /* 0x000562000c1e1900 */
[----:B------:R-:W-:Y:S02]  /*36f0*/  UIADD3 UR4, UPT, UPT, UR4, 0x4, URZ ;  /* 0x0000000404047890 */ /* 0x000fe4000fffe0ff */
[----:B------:R-:W-:-:S04]  /*3700*/  ULOP3.LUT UR5, UR6, 0xfffffffc, URZ, 0xc0, !UPT ;  /* 0xfffffffc06057892 */ /* 0x000fc8000f8ec0ff */
[----:B------:R-:W-:Y:S01]  /*3710*/  UISETP.NE.AND UP0, UPT, UR4, UR5, UPT ;  /* 0x000000050400728c */ /* 0x000fe2000bf05270 */
[----:B---3--:R-:W-:-:S05]  /*3720*/  LOP3.LUT R17, R18, R17, RZ, 0xfc, !PT ;  /* 0x0000001112117212 */ /* 0x008fca00078efcff */
[----:B------:R2:W-:Y:S03]  /*3730*/  STG.E.U8 desc[UR12][R22.64], R17 ;  /* 0x0000001116007986 */ /* 0x0005e6000c10110c */
[----:B------:R-:W-:Y:S05]  /*3740*/  BRA.U UP0, `(.L_x_46) ;  /* 0xfffffff500707547 */ /* 0x000fea000b83ffff */
[----:B------:R-:W-:-:S05]  /*3750*/  UMOV UR4, UR5 ;  /* 0x0000000500047c82 */ /* 0x000fca0008000000 */
.L_x_45:
[----:B------:R-:W0:Y:S02]  /*3760*/  LDCU UR5, c[0x0][0x38c] ;  /* 0x00007180ff0577ac */ /* 0x000e240008000800 */
[----:B0-----:R-:W-:-:S09]  /*3770*/  ULOP3.LUT UP0, URZ, UR5, 0x1, URZ, 0xc0, !UPT ;  /* 0x0000000105ff7892 */ /* 0x001fd2000f80c0ff */
[----:B------:R-:W-:Y:S05]  /*3780*/  BRA.U !UP0, `(.L_x_47) ;  /* 0x0000000508287547 */ /* 0x000fea000b800000 */
[----:B-----5:R-:W-:Y:S01]  /*3790*/  IMAD.IADD R12, R12, 0x1, -R3 ;  /* 0x000000010c0c7824 */ /* 0x020fe200078e0a03 */
[----:B------:R-:W0:Y:S03]  /*37a0*/  LDCU UR10, c[0x0][0x388] ;  /* 0x00007100ff0a77ac */ /* 0x000e260008000800 */
[----:B--2---:R-:W-:Y:S01]  /*37b0*/  IMAD.SHL.U32 R13, R12, 0x4, RZ ;  /* 0x000000040c0d7824 */ /* 0x004fe200078e00ff */
[----:B------:R-:W-:-:S04]  /*37c0*/  ULOP3.LUT UR4, UR4, 0x1, URZ, 0xc0, !UPT ;  /* 0x0000000104047892 */ /* 0x000fc8000f8ec0ff */
[----:B------:R-:W-:Y:S01]  /*37d0*/  LOP3.LUT R13, R13, R12, RZ, 0x3c, !PT ;  /* 0x0000000c0d0d7212 */ /* 0x000fe200078e3cff */
[----:B------:R-:W-:-:S04]  /*37e0*/  UISETP.NE.U32.AND UP0, UPT, UR4, 0x1, UPT ;  /* 0x000000010400788c */ /* 0x000fc8000bf05070 */
[----:B------:R-:W-:Y:S01]  /*37f0*/  IMAD.SHL.U32 R0, R13, 0x8, RZ ;  /* 0x000000080d007824 */ /* 0x000fe200078e00ff */
[----:B------:R-:W-:-:S04]  /*3800*/  USEL UR4, UR5, URZ, !UP0 ;  /* 0x000000ff05047287 */ /* 0x000fc8000c000000 */
        /* <DEDUP_REMOVED lines=13> */
[----:B------:R-:W1:Y:S03]  /*38e0*/  LDC.64 R12, c[0x0][0x390] ;  /* 0x0000e400ff0c7b82 */ /* 0x000e660000000a00 */
[----:B------:R-:W-:-:S04]  /*38f0*/  IMAD.IADD R22, R3, 0x1, R0 ;  /* 0x0000000103167824 */ /* 0x000fc800078e0200 */
[----:B0-----:R-:W-:-:S04]  /*3900*/  IMAD.HI.U32 R0, R22, UR10, RZ ;  /* 0x0000000a16007c27 */ /* 0x001fc8000f8e00ff */
[----:B------:R-:W-:-:S04]  /*3910*/  IMAD R16, R0, R19, R19 ;  /* 0x0000001300107224 */ /* 0x000fc800078e0213 */
[----:B------:R-:W-:-:S04]  /*3920*/  IMAD.WIDE.U32 R16, R16, UR5, RZ ;  /* 0x0000000510107c25 */ /* 0x000fc8000f8e00ff */
[----:B------:R-:W-:-:S05]  /*3930*/  IMAD.MOV.U32 R16, RZ, RZ, RZ ;  /* 0x000000ffff107224 */ /* 0x000fca00078e00ff */
[----:B------:R-:W-:-:S05]  /*3940*/  IADD3 R17, PT, PT, R17, UR4, R16 ;  /* 0x0000000411117c10 */ /* 0x000fca000fffe010 */
[----:B-1----:R-:W-:-:S06]  /*3950*/  IMAD.WIDE.U32 R12, R17, 0x4, R12 ;  /* 0x00000004110c7825 */ /* 0x002fcc00078e000c */
        /* <DEDUP_REMOVED lines=8> */
[----:B------:R-:W-:-:S04]  /*39e0*/  SEL R0, R0, 0xffff, !P0 ;  /* 0x0000ffff00007807 */ /* 0x000fc80004000000 */
[----:B------:R-:W-:Y:S01]  /*39f0*/  LOP3.LUT R0, R0, 0xffff, RZ, 0xc0, !PT ;  /* 0x0000ffff00007812 */ /* 0x000fe200078ec0ff */
        /* <DEDUP_REMOVED lines=8> */
[----:B------:R-:W-:Y:S01]  /*3a80*/  LOP3.LUT R12, R12, R21, RZ, 0x3c, !PT ;  /* 0x000000150c0c7212 */ /* 0x000fe200078e3cff */
[----:B------:R-:W-:-:S04]  /*3a90*/  IMAD.MOV.U32 R21, RZ, RZ, 0x1 ;  /* 0x00000001ff157424 */ /* 0x000fc800078e00ff */
[----:B------:R-:W-:Y:S01]  /*3aa0*/  IMAD.SHL.U32 R13, R12, 0x800, RZ ;  /* 0x000008000c0d7824 */ /* 0x000fe200078e00ff */
[----:B------:R-:W-:-:S04]  /*3ab0*/  SHF.L.U32 R0, R21, R0, RZ ;  /* 0x0000000015007219 */ /* 0x000fc800000006ff */
[----:B------:R-:W-:Y:S02]  /*3ac0*/  LOP3.LUT R13, R13, R12, RZ, 0x3c, !PT ;  /* 0x0000000c0d0d7212 */ /* 0x000fe400078e3cff */
[----:B---3--:R-:W-:-:S03]  /*3ad0*/  LOP3.LUT R21, R17, R0, RZ, 0xfc, !PT ;  /* 0x0000000011157212 */ /* 0x008fc600078efcff */
[----:B------:R-:W-:Y:S02]  /*3ae0*/  IMAD.SHL.U32 R12, R13, 0x2000, RZ ;  /* 0x000020000d0c7824 */ /* 0x000fe400078e00ff */
[----:B------:R0:W-:Y:S03]  /*3af0*/  STG.E.U8 desc[UR12][R22.64], R21 ;  /* 0x0000001516007986 */ /* 0x0001e6000c10110c */
[----:B------:R-:W-:-:S04]  /*3b00*/  LOP3.LUT R12, R12, R13, RZ, 0x3c, !PT ;  /* 0x0000000d0c0c7212 */ /* 0x000fc800078e3cff */
[----:B------:R-:W-:-:S04]  /*3b10*/  SHF.R.U32.HI R13, RZ, 0x11, R12 ;  /* 0x00000011ff0d7819 */ /* 0x000fc8000001160c */
[----:B------:R-:W-:-:S05]  /*3b20*/  LOP3.LUT R13, R13, R12, RZ, 0x3c, !PT ;  /* 0x0000000c0d0d7212 */ /* 0x000fca00078e3cff */
[----:B------:R-:W-:-:S05]  /*3b30*/  IMAD.SHL.U32 R12, R13, 0x80000, RZ ;  /* 0x000800000d0c7824 */ /* 0x000fca00078e00ff */
[----:B------:R-:W-:-:S05]  /*3b40*/  LOP3.LUT R12, R12, R13, RZ, 0x3c, !PT ;  /* 0x0000000d0c0c7212 */ /* 0x000fca00078e3cff */
[----:B------:R-:W-:-:S04]  /*3b50*/  IMAD.IADD R12, R3, 0x1, R12 ;  /* 0x00000001030c7824 */ /* 0x000fc800078e020c */
[----:B------:R-:W-:-:S05]  /*3b60*/  IMAD.WIDE.U32 R12, R12, UR10, RZ ;  /* 0x0000000a0c0c7c25 */ /* 0x000fca000f8e00ff */
[----:B------:R-:W-:-:S05]  /*3b70*/  LEA.HI R16, P0, R13, R7, RZ, 0x1e ;  /* 0x000000070d107211 */ /* 0x000fca000781f0ff */
[----:B------:R-:W-:-:S05]  /*3b80*/  IMAD.X R17, RZ, RZ, R8, P0 ;  /* 0x000000ffff117224 */ /* 0x000fca00000e0608 */
[----:B------:R-:W2:Y:S01]  /*3b90*/  LDG.E.U8 R18, desc[UR12][R16.64] ;  /* 0x0000000c10127981 */ /* 0x000ea2000c1e1100 */
[----:B------:R-:W-:Y:S01]  /*3ba0*/  SHF.R.U64 R0, R12, 0x1f, R13 ;  /* 0x0000001f0c007819 */ /* 0x000fe2000000120d */
[----:B------:R-:W-:-:S03]  /*3bb0*/  IMAD.MOV.U32 R13, RZ, RZ, 0x2 ;  /* 0x00000002ff0d7424 */ /* 0x000fc600078e00ff */
[----:B------:R-:W-:-:S04]  /*3bc0*/  LOP3.LUT R0, R0, 0x6, RZ, 0xc0, !PT ;  /* 0x0000000600007812 */ /* 0x000fc800078ec0ff */
[----:B------:R-:W-:-:S04]  /*3bd0*/  ISETP.GT.U32.AND P0, PT, R0, 0xffff, PT ;  /* 0x0000ffff0000780c */ /* 0x000fc80003f04070 */
[----:B------:R-:W-:-:S04]  /*3be0*/  SEL R0, R0, 0xffff, !P0 ;  /* 0x0000ffff00007807 */ /* 0x000fc80004000000 */
[----:B------:R-:W-:-:S04]  /*3bf0*/  LOP3.LUT R0, R0, 0xffff, RZ, 0xc0, !PT ;  /* 0x0000ffff00007812 */ /* 0x000fc800078ec0ff */
[----:B------:R-:W-:-:S04]  /*3c00*/  SHF.L.U32 R13, R13, R0, RZ ;  /* 0x000000000d0d7219 */ /* 0x000fc800000006ff */
[----:B--2---:R-:W-:-:S05]  /*3c10*/  LOP3.LUT R13, R18, R13, RZ, 0xfc, !PT ;  /* 0x0000000d120d7212 */ /* 0x004fca00078efcff */
[----:B------:R0:W-:Y:S02]  /*3c20*/  STG.E.U8 desc[UR12][R16.64], R13 ;  /* 0x0000000d10007986 */ /* 0x0001e4000c10110c */
.L_x_47:
[----:B------:R-:W-:Y:S05]  /*3c30*/  YIELD ;  /* 0x0000000000007946 */ /* 0x000fea0003800000 */
[----:B------:R-:W3:Y:S02]  /*3c40*/  ATOMG.E.OR.STRONG.GPU PT, R11, desc[UR12][R10.64], RZ ;  /* 0x800000ff0a0b79a8 */ /* 0x000ee4000b1ef10c */
[----:B---3--:R-:W-:-:S13]  /*3c50*/  ISETP.NE.AND P0, PT, R11, R2, PT ;  /* 0x000000020b00720c */ /* 0x008fda0003f05270 */
[----:B------:R-:W-:Y:S05]  /*3c60*/  @P0 EXIT ;  /* 0x000000000000094d */ /* 0x000fea0003800000 */
[----:B------:R-:W-:Y:S01]  /*3c70*/  BSSY.RECONVERGENT B0, `(.L_x_48) ;  /* 0x000004e000007945 */ /* 0x000fe20003800200 */
[----:B------:R-:W-:-:S07]  /*3c80*/  IMAD.MOV.U32 R0, RZ, RZ, RZ ;  /* 0x000000ffff007224 */ /* 0x000fce00078e00ff */
.L_x_52:
[----:B------:R-:W1:Y:S01]  /*3c90*/  LDC.64 R10, c[0x0][0x390] ;  /* 0x0000e400ff0a7b82 */ /* 0x000e620000000a00 */
[----:B------:R-:W3:Y:S07]  /*3ca0*/  LDCU UR4, c[0x0][0x388] ;  /* 0x00007100ff0477ac */ /* 0x000eee0008000800 */
[----:B0-2---:R-:W0:Y:S01]  /*3cb0*/  LDC.64 R16, c[0x0][0x388] ;  /* 0x0000e200ff107b82 */ /* 0x005e220000000a00 */
[----:B-1----:R-:W-:-:S06]  /*3cc0*/  IMAD.WIDE.U32 R10, R0, 0x4, R10 ;  /* 0x00000004000a7825 */ /* 0x002fcc00078e000a */
[----:B------:R-:W2:Y:S01]  /*3cd0*/  LDG.E R10, desc[UR12][R10.64] ;  /* 0x0000000c0a0a7981 */ /* 0x000ea2000c1e1900 */
[----:B------:R-:W-:Y:S01]  /*3ce0*/  BSSY.RELIABLE B1, `(.L_x_49) ;  /* 0x0000035000017945 */ /* 0x000fe20003800100 */
[----:B------:R-:W-:Y:S02]  /*3cf0*/  IMAD.MOV.U32 R18, RZ, RZ, RZ ;  /* 0x000000ffff127224 */ /* 0x000fe400078e00ff */
[----:B--2--5:R-:W-:-:S04]  /*3d00*/  IMAD.IADD R12, R10, 0x1, -R3 ;  /* 0x000000010a0c7824 */ /* 0x024fc800078e0a03 */
        /* <DEDUP_REMOVED lines=12> */
[----:B------:R-:W1:Y:S02]  /*3dd0*/  LDC.64 R10, c[0x0][0x390] ;  /* 0x0000e400ff0a7b82 */ /* 0x000e640000000a00 */
[----:B------:R-:W-:-:S04]  /*3de0*/  SHF.R.U32.HI R12, RZ, 0x11, R13 ;  /* 0x00000011ff0c7819 */ /* 0x000fc8000001160d */
[----:B------:R-:W-:-:S05]  /*3df0*/  LOP3.LUT R12, R12, R13, RZ, 0x3c, !PT ;  /* 0x0000000d0c0c7212 */ /* 0x000fca00078e3cff */
[----:B------:R-:W-:-:S05]  /*3e00*/  IMAD.SHL.U32 R13, R12, 0x80000, RZ ;  /* 0x000800000c0d7824 */ /* 0x000fca00078e00ff */
[----:B------:R-:W-:-:S05]  /*3e10*/  LOP3.LUT R12, R13, R12, RZ, 0x3c, !PT ;  /* 0x0000000c0d0c7212 */ /* 0x000fca00078e3cff */
[----:B------:R-:W-:-:S04]  /*3e20*/  IMAD.IADD R12, R3, 0x1, R12 ;  /* 0x00000001030c7824 */ /* 0x000fc800078e020c */
[----:B0--3--:R-:W-:-:S07]  /*3e30*/  IMAD.WIDE.U32 R12, R12, UR4, RZ ;  /* 0x000000040c0c7c25 */ /* 0x009fce000f8e00ff */
.L_x_51:
[----:B------:R-:W-:-:S04]  /*3e40*/  IMAD.IADD R23, R18, 0x1, R17 ;  /* 0x0000000112177824 */ /* 0x000fc800078e0211 */
        /* <DEDUP_REMOVED lines=31> */
.L_x_49:
[----:B------:R-:W-:-:S05]  /*4040*/  VIADD R0, R0, 0x1 ;  /* 0x0000000100007836 */ /* 0x000fca0000000000 */
[----:B------:R-:W-:-:S13]  /*4050*/  ISETP.NE.AND P0, PT, R0, R17, PT ;  /* 0x000000110000720c */ /* 0x000fda0003f05270 */
[----:B------:R-:W-:Y:S05]  /*4060*/  @P0 BRA `(.L_x_52) ;  /* 0xfffffffc00080947 */ /* 0x000fea000383ffff */
.L_x_2:
[----:B------:R-:W2:Y:S02]  /*4070*/  LDC.64 R6, c[0x4][RZ] ;  /* 0x01000000ff067b82 */ /* 0x000ea40000000a00 */
[----:B--2---:R-:W2:Y:S02]  /*4080*/  ATOMG.E.OR.STRONG.GPU PT, R5, desc[UR12][R6.64], RZ ;  /* 0x800000ff060579a8 */ /* 0x004ea4000b1ef10c */
[----:B--2---:R-:W-:-:S13]  /*4090*/  ISETP.NE.AND P0, PT, R5, R2, PT ;  /* 0x000000020500720c */ /* 0x004fda0003f05270 */
[----:B------:R-:W-:Y:S05]  /*40a0*/  @P0 EXIT ;  /* 0x000000000000094d */ /* 0x000fea0003800000 */
[----:B-----5:R-:W2:Y:S01]  /*40b0*/  S2R R0, SR_LANEID ;  /* 0x0000000000007919 */ /* 0x020ea20000000000 */
[----:B------:R-:W0:Y:S01]  /*40c0*/  LDC.64 R4, c[0x0][0x398] ;  /* 0x0000e600ff047b82 */ /* 0x000e220000000a00 */
[----:B------:R-:W-:Y:S02]  /*40d0*/  VOTEU.ANY UR4, UPT, PT ;  /* 0x0000000000047886 */ /* 0x000fe400038e0100 */
[----:B------:R-:W-:Y:S02]  /*40e0*/  UFLO.U32 UR5, UR4 ;  /* 0x00000004000572bd */ /* 0x000fe400080e0000 */
[----:B----4-:R-:W4:Y:S01]  /*40f0*/  POPC R9, UR4 ;  /* 0x0000000400097d09 */ /* 0x010f220008000000 */
[----:B0-----:R-:W-:Y:S04]  /*4100*/  STG.E desc[UR12][R4.64], R3 ;  /* 0x0000000304007986 */ /* 0x001fe8000c10190c */
[----:B------:R-:W-:Y:S01]  /*4110*/  STG.E desc[UR12][R4.64+0x4], R16 ;  /* 0x0000041004007986 */ /* 0x000fe2000c10190c */
[----:B--2---:R-:W-:-:S13]  /*4120*/  ISETP.EQ.U32.AND P0, PT, R0, UR5, PT ;  /* 0x0000000500007c0c */ /* 0x004fda000bf02070 */
[----:B----4-:R-:W-:Y:S01]  /*4130*/  @P0 REDG.E.ADD.STRONG.GPU desc[UR12][R6.64], R9 ;  /* 0x000000090600098e */ /* 0x010fe2000c12e10c */
[----:B------:R-:W-:Y:S05]  /*4140*/  EXIT ;  /* 0x000000000000794d */ /* 0x000fea0003800000 */
.L_x_50:
[----:B------:R-:W-:Y:S05]  /*4150*/  BSYNC.RECONVERGENT B0 ;  /* 0x0000000000007941 */ /* 0x000fea0003800200 */
.L_x_48:
        /* <DEDUP_REMOVED lines=16> */
.L_x_53:
[----:B------:R-:W-:-:S13]  /*4260*/  FSETP.GEU.AND P0, PT, R0, 0.10000000149011611938, PT ;  /* 0x3dcccccd0000780b */ /* 0x000fda0003f0e000 */
[----:B------:R-:W-:Y:S05]  /*4270*/  @!P0 BRA `(.L_x_54) ;  /* 0xffffffe4005c8947 */ /* 0x000fea000383ffff */
[----:B------:R-:W-:Y:S05]  /*4280*/  EXIT ;  /* 0x000000000000794d */ /* 0x000fea0003800000 */
        .weak           $__internal_0_$__cuda_sm20_div_u64
        .type           $__internal_0_$__cuda_sm20_div_u64,@function
        .size           $__internal_0_$__cuda_sm20_div_u64,($__internal_1_$__cuda_sm3x_div_rn_noftz_f32_slowpath - $__internal_0_$__cuda_sm20_div_u64)
$__internal_0_$__cuda_sm20_div_u64:
[----:B------:R-:W0:Y:S01]  /*4290*/  LDCU UR4, c[0x0][0x38c] ;  /* 0x00007180ff0477ac */ /* 0x000e220008000800 */
[----:B------:R-:W-:Y:S02]  /*42a0*/  UMOV UR5, URZ ;  /* 0x000000ff00057c82 */ /* 0x000fe40008000000 */
[----:B0-----:R-:W0:Y:S08]  /*42b0*/  I2F.U64.RP R5, UR4 ;  /* 0x0000000400057d12 */ /* 0x001e300008309000 */
[----:B0-----:R-:W0:Y:S02]  /*42c0*/  MUFU.RCP R5, R5 ;  /* 0x0000000500057308 */ /* 0x001e240000001000 */
[----:B0-----:R-:W-:-:S06]  /*42d0*/  VIADD R6, R5, 0x1ffffffe ;  /* 0x1ffffffe05067836 */ /* 0x001fcc0000000000 */
[----:B------:R-:W0:Y:S02]  /*42e0*/  F2I.U64.TRUNC R6, R6 ;  /* 0x0000000600067311 */ /* 0x000e24000020d800 */
[----:B0-----:R-:W-:-:S04]  /*42f0*/  IMAD.WIDE.U32 R14, R6, UR4, RZ ;  /* 0x00000004060e7c25 */ /* 0x001fc8000f8e00ff */
[----:B------:R-:W-:Y:S01]  /*4300*/  IMAD R15, R7, UR4, R15 ;  /* 0x00000004070f7c24 */ /* 0x000fe2000f8e020f */
[----:B------:R-:W-:-:S05]  /*4310*/  IADD3 R19, P0, PT, RZ, -R14, RZ ;  /* 0x8000000eff137210 */ /* 0x000fca0007f1e0ff */
[----:B------:R-:W-:-:S04]  /*4320*/  IMAD.HI.U32 R14, R6, R19, RZ ;  /* 0x00000013060e7227 */ /* 0x000fc800078e00ff */
[----:B------:R-:W-:Y:S02]  /*4330*/  IMAD.X R21, RZ, RZ, ~R15, P0 ;  /* 0x000000ffff157224 */ /* 0x000fe400000e0e0f */
[----:B------:R-:W-:Y:S02]  /*4340*/  IMAD.MOV.U32 R15, RZ, RZ, R6 ;  /* 0x000000ffff0f7224 */ /* 0x000fe400078e0006 */
[-C--:B------:R-:W-:Y:S02]  /*4350*/  IMAD R23, R7, R21.reuse, RZ ;  /* 0x0000001507177224 */ /* 0x080fe400078e02ff */
[----:B------:R-:W-:-:S04]  /*4360*/  IMAD.WIDE.U32 R14, P0, R6, R21, R14 ;  /* 0x00000015060e7225 */ /* 0x000fc8000780000e */
[----:B------:R-:W-:-:S04]  /*4370*/  IMAD.HI.U32 R5, R7, R21, RZ ;  /* 0x0000001507057227 */ /* 0x000fc800078e00ff */
[----:B------:R-:W-:-:S04]  /*4380*/  IMAD.HI.U32 R14, P1, R7, R19, R14 ;  /* 0x00000013070e7227 */ /* 0x000fc8000782000e */
[----:B------:R-:W-:Y:S01]  /*4390*/  IMAD.X R5, R5, 0x1, R7, P0 ;  /* 0x0000000105057824 */ /* 0x000fe200000e0607 */
[----:B------:R-:W-:-:S04]  /*43a0*/  IADD3 R15, P2, PT, R23, R14, RZ ;  /* 0x0000000e170f7210 */ /* 0x000fc80007f5e0ff */
[----:B------:R-:W-:Y:S01]  /*43b0*/  IADD3.X R5, PT, PT, RZ, RZ, R5, P2, P1 ;  /* 0x000000ffff057210 */ /* 0x000fe200017e2405 */
[----:B------:R-:W-:-:S03]  /*43c0*/  IMAD.WIDE.U32 R6, R15, UR4, RZ ;  /* 0x000000040f067c25 */ /* 0x000fc6000f8e00ff */
[----:B------:R-:W-:Y:S01]  /*43d0*/  IADD3 R19, P0, PT, RZ, -R6, RZ ;  /* 0x80000006ff137210 */ /* 0x000fe20007f1e0ff */
[----:B------:R-:W-:-:S04]  /*43e0*/  IMAD R6, R5, UR4, R7 ;  /* 0x0000000405067c24 */ /* 0x000fc8000f8e0207 */
[----:B------:R-:W-:-:S04]  /*43f0*/  IMAD.HI.U32 R14, R15, R19, RZ ;  /* 0x000000130f0e7227 */ /* 0x000fc800078e00ff */
[----:B------:R-:W-:-:S04]  /*4400*/  IMAD.X R8, RZ, RZ, ~R6, P0 ;  /* 0x000000ffff087224 */ /* 0x000fc800000e0e06 */
[----:B------:R-:W-:-:S04]  /*4410*/  IMAD.WIDE.U32 R14, P0, R15, R8, R14 ;  /* 0x000000080f0e7225 */ /* 0x000fc8000780000e */
[C---:B------:R-:W-:Y:S02]  /*4420*/  IMAD R7, R5.reuse, R8, RZ ;  /* 0x0000000805077224 */ /* 0x040fe400078e02ff */
[----:B------:R-:W-:-:S04]  /*4430*/  IMAD.HI.U32 R6, P1, R5, R19, R14 ;  /* 0x0000001305067227 */ /* 0x000fc8000782000e */
[----:B------:R-:W-:Y:S01]  /*4440*/  IMAD.HI.U32 R8, R5, R8, RZ ;  /* 0x0000000805087227 */ /* 0x000fe200078e00ff */
[----:B------:R-:W-:-:S03]  /*4450*/  IADD3 R6, P2, PT, R7, R6, RZ ;  /* 0x0000000607067210 */ /* 0x000fc60007f5e0ff */
[----:B------:R-:W-:Y:S02]  /*4460*/  IMAD.X R5, R8, 0x1, R5, P0 ;  /* 0x0000000108057824 */ /* 0x000fe400000e0605 */
[----:B------:R-:W-:-:S03]  /*4470*/  IMAD.WIDE.U32 R6, R6, 0x1, RZ ;  /* 0x0000000106067825 */ /* 0x000fc600078e00ff */
[----:B------:R-:W-:-:S05]  /*4480*/  IADD3.X R5, PT, PT, RZ, RZ, R5, P2, P1 ;  /* 0x000000ffff057210 */ /* 0x000fca00017e2405 */
[----:B------:R-:W-:-:S05]  /*4490*/  IMAD.HI.U32 R6, P0, RZ, R5, R6 ;  /* 0x00000005ff067227 */ /* 0x000fca0007800006 */
[C---:B------:R-:W-:Y:S02]  /*44a0*/  LEA R8, P1, R5.reuse, R6, 0x0 ;  /* 0x0000000605087211 */ /* 0x040fe400078200ff */
[----:B------:R-:W-:-:S03]  /*44b0*/  LEA.HI.X R5, R5, RZ, RZ, 0x0, P0 ;  /* 0x000000ff05057211 */ /* 0x000fc600000f04ff */
[----:B------:R-:W-:-:S04]  /*44c0*/  IMAD.WIDE.U32 R6, R8, UR4, RZ ;  /* 0x0000000408067c25 */ /* 0x000fc8000f8e00ff */
[----:B------:R-:W-:Y:S01]  /*44d0*/  IMAD.X R5, RZ, RZ, R5, P1 ;  /* 0x000000ffff057224 */ /* 0x000fe200008e0605 */
[----:B------:R-:W-:-:S03]  /*44e0*/  IADD3 R15, P0, PT, RZ, -R6, RZ ;  /* 0x80000006ff0f7210 */ /* 0x000fc60007f1e0ff */
[----:B------:R-:W-:Y:S01]  /*44f0*/  IMAD R5, R5, UR4, R7 ;  /* 0x0000000405057c24 */ /* 0x000fe2000f8e0207 */
[----:B------:R-:W-:-:S04]  /*4500*/  IADD3 R6, P1, PT, R15, -UR4, RZ ;  /* 0x800000040f067c10 */ /* 0x000fc8000ff3e0ff */
[----:B------:R-:W-:Y:S01]  /*4510*/  IADD3.X R14, PT, PT, ~R5, 0x1, RZ, P0, !PT ;  /* 0x00000001050e7810 */ /* 0x000fe200007fe5ff */
[----:B------:R-:W-:Y:S01]  /*4520*/  VIADD R5, R8, 0x1 ;  /* 0x0000000108057836 */ /* 0x000fe20000000000 */
[----:B------:R-:W-:Y:S02]  /*4530*/  ISETP.GE.U32.AND P0, PT, R15, UR4, PT ;  /* 0x000000040f007c0c */ /* 0x000fe4000bf06070 */
[C---:B------:R-:W-:Y:S02]  /*4540*/  IADD3.X R7, PT, PT, R14.reuse, -0x1, RZ, P1, !PT ;  /* 0xffffffff0e077810 */ /* 0x040fe40000ffe4ff */
[----:B------:R-:W-:Y:S02]  /*4550*/  ISETP.GE.U32.AND.EX P0, PT, R14, RZ, PT, P0 ;  /* 0x000000ff0e00720c */ /* 0x000fe40003f06100 */
[----:B------:R-:W-:Y:S02]  /*4560*/  ISETP.NE.U32.AND P1, PT, RZ, UR4, PT ;  /* 0x00000004ff007c0c */ /* 0x000fe4000bf25070 */
[----:B------:R-:W-:-:S02]  /*4570*/  SEL R6, R6, R15, P0 ;  /* 0x0000000f06067207 */ /* 0x000fc40000000000 */
[----:B------:R-:W-:Y:S02]  /*4580*/  SEL R8, R5, R8, P0 ;  /* 0x0000000805087207 */ /* 0x000fe40000000000 */
[----:B------:R-:W-:Y:S02]  /*4590*/  SEL R7, R7, R14, P0 ;  /* 0x0000000e07077207 */ /* 0x000fe40000000000 */
[----:B------:R-:W-:Y:S01]  /*45a0*/  ISETP.GE.U32.AND P0, PT, R6, UR4, PT ;  /* 0x0000000406007c0c */ /* 0x000fe2000bf06070 */
[----:B------:R-:W-:Y:S01]  /*45b0*/  VIADD R19, R8, 0x1 ;  /* 0x0000000108137836 */ /* 0x000fe20000000000 */
[----:B------:R-:W-:Y:S01]  /*45c0*/  ISETP.NE.AND.EX P1, PT, RZ, RZ, PT, P1 ;  /* 0x000000ffff00720c */ /* 0x000fe20003f25310 */
[----:B------:R-:W-:Y:S01]  /*45d0*/  IMAD.MOV.U32 R6, RZ, RZ, R0 ;  /* 0x000000ffff067224 */ /* 0x000fe200078e0000 */
[----:B------:R-:W-:Y:S01]  /*45e0*/  ISETP.GE.U32.AND.EX P0, PT, R7, RZ, PT, P0 ;  /* 0x000000ff0700720c */ /* 0x000fe20003f06100 */
[----:B------:R-:W-:-:S03]  /*45f0*/  IMAD.MOV.U32 R7, RZ, RZ, 0x0 ;  /* 0x00000000ff077424 */ /* 0x000fc600078e00ff */
[----:B------:R-:W-:-:S04]  /*4600*/  SEL R19, R19, R8, P0 ;  /* 0x0000000813137207 */ /* 0x000fc80000000000 */
[----:B------:R-:W-:Y:S01]  /*4610*/  SEL R19, R19, 0xffffffff, P1 ;  /* 0xffffffff13137807 */ /* 0x000fe20000800000 */
[----:B------:R-:W-:Y:S06]  /*4620*/  RET.REL.NODEC R6 `(reduce) ;  /* 0xffffffb806747950 */ /* 0x000fec0003c3ffff */
        .weak           $__internal_1_$__cuda_sm3x_div_rn_noftz_f32_slowpath
        .type           $__internal_1_$__cuda_sm3x_div_rn_noftz_f32_slowpath,@function
        .size           $__internal_1_$__cuda_sm3x_div_rn_noftz_f32_slowpath,(.L_x_68 - $__internal_1_$__cuda_sm3x_div_rn_noftz_f32_slowpath)
$__internal_1_$__cuda_sm3x_div_rn_noftz_f32_slowpath:
[----:B------:R-:W-:Y:S01]  /*4630*/  SHF.R.U32.HI R16, RZ, 0x17, R5 ;  /* 0x00000017ff107819 */ /* 0x000fe20000011605 */
[----:B------:R-:W-:Y:S01]  /*4640*/  BSSY B2, `(.L_x_55) ;  /* 0x0000066000027945 */ /* 0x000fe20003800000 */
[----:B------:R-:W-:Y:S02]  /*4650*/  SHF.R.U32.HI R25, RZ, 0x17, R0 ;  /* 0x00000017ff197819 */ /* 0x000fe40000011600 */
[----:B------:R-:W-:Y:S02]  /*4660*/  LOP3.LUT R16, R16, 0xff, RZ, 0xc0, !PT ;  /* 0x000000ff10107812 */ /* 0x000fe400078ec0ff */
[----:B------:R-:W-:-:S03]  /*4670*/  LOP3.LUT R25, R25, 0xff, RZ, 0xc0, !PT ;  /* 0x000000ff19197812 */ /* 0x000fc600078ec0ff */
[----:B------:R-:W-:Y:S02]  /*4680*/  VIADD R23, R16, 0xffffffff ;  /* 0xffffffff10177836 */ /* 0x000fe40000000000 */
[----:B------:R-:W-:-:S03]  /*4690*/  VIADD R21, R25, 0xffffffff ;  /* 0xffffffff19157836 */ /* 0x000fc60000000000 */
[----:B------:R-:W-:Y:S01]  /*46a0*/  ISETP.GT.U32.AND P0, PT, R23, 0xfd, PT ;  /* 0x000000fd1700780c */ /* 0x000fe20003f04070 */
[----:B------:R-:W-:-:S03]  /*46b0*/  IMAD.MOV.U32 R23, RZ, RZ, 0x49742400 ;  /* 0x49742400ff177424 */ /* 0x000fc600078e00ff */
[----:B------:R-:W-:-:S13]  /*46c0*/  ISETP.GT.U32.OR P0, PT, R21, 0xfd, P0 ;  /* 0x000000fd1500780c */ /* 0x000fda0000704470 */
[----:B------:R-:W-:Y:S01]  /*46d0*/  @!P0 IMAD.MOV.U32 R21, RZ, RZ, RZ ;  /* 0x000000ffff158224 */ /* 0x000fe200078e00ff */
[----:B------:R-:W-:Y:S06]  /*46e0*/  @!P0 BRA `(.L_x_56) ;  /* 0x0000000000688947 */ /* 0x000fec0003800000 */
[----:B------:R-:W-:Y:S01]  /*46f0*/  IMAD.MOV.U32 R24, RZ, RZ, 0x49742400 ;  /* 0x49742400ff187424 */ /* 0x000fe200078e00ff */
[----:B------:R-:W-:-:S04]  /*4700*/  FSETP.GTU.FTZ.AND P0, PT, |R0|, +INF , PT ;  /* 0x7f8000000000780b */ /* 0x000fc80003f1c200 */
[----:B------:R-:W-:-:S04]  /*4710*/  FSETP.GTU.FTZ.AND P1, PT, |R24|, +INF , PT ;  /* 0x7f8000001800780b */ /* 0x000fc80003f3c200 */
[----:B------:R-:W-:-:S13]  /*4720*/  PLOP3.LUT P0, PT, P0, P1, PT, 0xf8, 0x8f ;  /* 0x00000000008f781c */ /* 0x000fda0000703f70 */
[----:B------:R-:W-:Y:S05]  /*4730*/  @P0 BRA `(.L_x_57) ;  /* 0x0000000400540947 */ /* 0x000fea0003800000 */
[----:B------:R-:W-:-:S13]  /*4740*/  LOP3.LUT P0, RZ, R23, 0x7fffffff, R0, 0xc8, !PT ;  /* 0x7fffffff17ff7812 */ /* 0x000fda000780c800 */
[----:B------:R-:W-:Y:S05]  /*4750*/  @!P0 BRA `(.L_x_58) ;  /* 0x0000000400448947 */ /* 0x000fea0003800000 */
[----:B------:R-:W-:Y:S02]  /*4760*/  FSETP.NEU.FTZ.AND P2, PT, |R0|, +INF , PT ;  /* 0x7f8000000000780b */ /* 0x000fe40003f5d200 */
[----:B------:R-:W-:Y:S02]  /*4770*/  FSETP.NEU.FTZ.AND P1, PT, |R24|, +INF , PT ;  /* 0x7f8000001800780b */ /* 0x000fe40003f3d200 */
[----:B------:R-:W-:-:S11]  /*4780*/  FSETP.NEU.FTZ.AND P0, PT, |R0|, +INF , PT ;  /* 0x7f8000000000780b */ /* 0x000fd60003f1d200 */
[----:B------:R-:W-:Y:S05]  /*4790*/  @!P1 BRA !P2, `(.L_x_58) ;  /* 0x0000000400349947 */ /* 0x000fea0005000000 */
[----:B------:R-:W-:-:S04]  /*47a0*/  LOP3.LUT P2, RZ, R0, 0x7fffffff, RZ, 0xc0, !PT ;  /* 0x7fffffff00ff7812 */ /* 0x000fc8000784c0ff */
[----:B------:R-:W-:-:S13]  /*47b0*/  PLOP3.LUT P1, PT, P1, P2, PT, 0x2f, 0xf2 ;  /* 0x0000000000f2781c */ /* 0x000fda0000f24577 */
[----:B------:R-:W-:Y:S05]  /*47c0*/  @P1 BRA `(.L_x_59) ;  /* 0x0000000400201947 */ /* 0x000fea0003800000 */
[----:B------:R-:W-:-:S04]  /*47d0*/  LOP3.LUT P1, RZ, R23, 0x7fffffff, RZ, 0xc0, !PT ;  /* 0x7fffffff17ff7812 */ /* 0x000fc8000782c0ff */
[----:B------:R-:W-:-:S13]  /*47e0*/  PLOP3.LUT P0, PT, P0, P1, PT, 0x2f, 0xf2 ;  /* 0x0000000000f2781c */ /* 0x000fda0000702577 */
[----:B------:R-:W-:Y:S05]  /*47f0*/  @P0 BRA `(.L_x_60) ;  /* 0x0000000400080947 */ /* 0x000fea0003800000 */
[----:B------:R-:W-:-:S05]  /*4800*/  VIADD R21, R25, 0xffffffff ;  /* 0xffffffff19157836 */ /* 0x000fca0000000000 */
[----:B------:R-:W-:Y:S01]  /*4810*/  ISETP.GE.AND P0, PT, R21, RZ, PT ;  /* 0x000000ff1500720c */ /* 0x000fe20003f06270 */
[----:B------:R-:W-:-:S05]  /*4820*/  VIADD R21, R16, 0xffffffff ;  /* 0xffffffff10157836 */ /* 0x000fca0000000000 */
[----:B------:R-:W-:-:S07]  /*4830*/  ISETP.GE.AND P1, PT, R21, RZ, PT ;  /* 0x000000ff1500720c */ /* 0x000fce0003f26270 */
[----:B------:R-:W-:Y:S02]  /*4840*/  @P0 IMAD.MOV.U32 R21, RZ, RZ, RZ ;  /* 0x000000ffff150224 */ /* 0x000fe400078e00ff */
[----:B------:R-:W-:Y:S01]  /*4850*/  @!P0 FFMA R0, R0, 1.84467440737095516160e+19, RZ ;  /* 0x5f80000000008823 */ /* 0x000fe200000000ff */
[----:B------:R-:W-:-:S03]  /*4860*/  @!P0 IMAD.MOV.U32 R21, RZ, RZ, -0x40 ;  /* 0xffffffc0ff158424 */ /* 0x000fc600078e00ff */
[----:B------:R-:W-:Y:S01]  /*4870*/  @!P1 FFMA R23, R24, 1.84467440737095516160e+19, RZ ;  /* 0x5f80000018179823 */ /* 0x000fe200000000ff */
[----:B------:R-:W-:-:S07]  /*4880*/  @!P1 VIADD R21, R21, 0x40 ;  /* 0x0000004015159836 */ /* 0x000fce0000000000 */
.L_x_56:
[----:B------:R-:W-:Y:S01]  /*4890*/  LEA R28, R16, 0xc0800000, 0x17 ;  /* 0xc0800000101c7811 */ /* 0x000fe200078eb8ff */
[----:B------:R-:W-:Y:S01]  /*48a0*/  VIADD R25, R25, 0xffffff81 ;  /* 0xffffff8119197836 */ /* 0x000fe20000000000 */
[----:B------:R-:W-:Y:S03]  /*48b0*/  BSSY B3, `(.L_x_61) ;  /* 0x0000035000037945 */ /* 0x000fe60003800000 */
[----:B------:R-:W-:Y:S02]  /*48c0*/  IMAD.IADD R28, R23, 0x1, -R28 ;  /* 0x00000001171c7824 */ /* 0x000fe400078e0a1c */
[----:B------:R-:W-:Y:S02]  /*48d0*/  IMAD R0, R25, -0x800000, R0 ;  /* 0xff80000019007824 */ /* 0x000fe400078e0200 */
[----:B------:R-:W0:Y:S01]  /*48e0*/  MUFU.RCP R24, R28 ;  /* 0x0000001c00187308 */ /* 0x000e220000001000 */
[----:B------:R-:W-:-:S04]  /*48f0*/  FADD.FTZ R23, -R28, -RZ ;  /* 0x800000ff1c177221 */ /* 0x000fc80000010100 */
[----:B0-----:R-:W-:-:S04]  /*4900*/  FFMA R27, R24, R23, 1 ;  /* 0x3f800000181b7423 */ /* 0x001fc80000000017 */
[----:B------:R-:W-:-:S04]  /*4910*/  FFMA R27, R24, R27, R24 ;  /* 0x0000001b181b7223 */ /* 0x000fc80000000018 */
[----:B------:R-:W-:-:S04]  /*4920*/  FFMA R24, R0, R27, RZ ;  /* 0x0000001b00187223 */ /* 0x000fc800000000ff */
[----:B------:R-:W-:-:S04]  /*4930*/  FFMA R26, R23, R24, R0 ;  /* 0x00000018171a7223 */ /* 0x000fc80000000000 */
[----:B------:R-:W-:Y:S01]  /*4940*/  FFMA R26, R27, R26, R24 ;  /* 0x0000001a1b1a7223 */ /* 0x000fe20000000018 */
[----:B------:R-:W-:-:S03]  /*4950*/  IADD3 R24, PT, PT, R25, 0x7f, -R16 ;  /* 0x0000007f19187810 */ /* 0x000fc60007ffe810 */
[----:B------:R-:W-:Y:S02]  /*4960*/  FFMA R23, R23, R26, R0 ;  /* 0x0000001a17177223 */ /* 0x000fe40000000000 */
[----:B------:R-:W-:Y:S02]  /*4970*/  IMAD.IADD R21, R24, 0x1, R21 ;  /* 0x0000000118157824 */ /* 0x000fe400078e0215 */
[----:B------:R-:W-:-:S05]  /*4980*/  FFMA R0, R27, R23, R26 ;  /* 0x000000171b007223 */ /* 0x000fca000000001a */
[----:B------:R-:W-:-:S04]  /*4990*/  SHF.R.U32.HI R16, RZ, 0x17, R0 ;  /* 0x00000017ff107819 */ /* 0x000fc80000011600 */
[----:B------:R-:W-:-:S05]  /*49a0*/  LOP3.LUT R16, R16, 0xff, RZ, 0xc0, !PT ;  /* 0x000000ff10107812 */ /* 0x000fca00078ec0ff */
[----:B------:R-:W-:-:S04]  /*49b0*/  IMAD.IADD R16, R16, 0x1, R21 ;  /* 0x0000000110107824 */ /* 0x000fc800078e0215 */
[----:B------:R-:W-:-:S05]  /*49c0*/  VIADD R24, R16, 0xffffffff ;  /* 0xffffffff10187836 */ /* 0x000fca0000000000 */
[----:B------:R-:W-:-:S13]  /*49d0*/  ISETP.GE.U32.AND P0, PT, R24, 0xfe, PT ;  /* 0x000000fe1800780c */ /* 0x000fda0003f06070 */
[----:B------:R-:W-:Y:S05]  /*49e0*/  @!P0 BRA `(.L_x_62) ;  /* 0x0000000000808947 */ /* 0x000fea0003800000 */
[----:B------:R-:W-:-:S13]  /*49f0*/  ISETP.GT.AND P0, PT, R16, 0xfe, PT ;  /* 0x000000fe1000780c */ /* 0x000fda0003f04270 */
[----:B------:R-:W-:Y:S05]  /*4a00*/  @P0 BRA `(.L_x_63) ;  /* 0x00000000006c0947 */ /* 0x000fea0003800000 */
[----:B------:R-:W-:-:S13]  /*4a10*/  ISETP.GE.AND P0, PT, R16, 0x1, PT ;  /* 0x000000011000780c */ /* 0x000fda0003f06270 */
[----:B------:R-:W-:Y:S05]  /*4a20*/  @P0 BRA `(.L_x_64) ;  /* 0x0000000000740947 */ /* 0x000fea0003800000 */
[----:B------:R-:W-:Y:S02]  /*4a30*/  ISETP.GE.AND P0, PT, R16, -0x18, PT ;  /* 0xffffffe81000780c */ /* 0x000fe40003f06270 */
[----:B------:R-:W-:-:S11]  /*4a40*/  LOP3.LUT R0, R0, 0x80000000, RZ, 0xc0, !PT ;  /* 0x8000000000007812 */ /* 0x000fd600078ec0ff */
[----:B------:R-:W-:Y:S05]  /*4a50*/  @!P0 BRA `(.L_x_64) ;  /* 0x0000000000688947 */ /* 0x000fea0003800000 */
[CCC-:B------:R-:W-:Y:S01]  /*4a60*/  FFMA.RZ R21, R27.reuse, R23.reuse, R26.reuse ;  /* 0x000000171b157223 */ /* 0x1c0fe2000000c01a */
[CCC-:B------:R-:W-:Y:S01]  /*4a70*/  FFMA.RP R24, R27.reuse, R23.reuse, R26.reuse ;  /* 0x000000171b187223 */ /* 0x1c0fe2000000801a */
[----:B------:R-:W-:Y:S01]  /*4a80*/  FFMA.RM R27, R27, R23, R26 ;  /* 0x000000171b1b7223 */ /* 0x000fe2000000401a */
[C---:B------:R-:W-:Y:S01]  /*4a90*/  VIADD R23, R16.reuse, 0x20 ;  /* 0x0000002010177836 */ /* 0x040fe20000000000 */
[C---:B------:R-:W-:Y:S02]  /*4aa0*/  ISETP.NE.AND P2, PT, R16.reuse, RZ, PT ;  /* 0x000000ff1000720c */ /* 0x040fe40003f45270 */
[----:B------:R-:W-:Y:S02]  /*4ab0*/  LOP3.LUT R21, R21, 0x7fffff, RZ, 0xc0, !PT ;  /* 0x007fffff15157812 */ /* 0x000fe400078ec0ff */
[----:B------:R-:W-:Y:S01]  /*4ac0*/  ISETP.NE.AND P1, PT, R16, RZ, PT ;  /* 0x000000ff1000720c */ /* 0x000fe20003f25270 */
[----:B------:R-:W-:Y:S01]  /*4ad0*/  IMAD.MOV R16, RZ, RZ, -R16 ;  /* 0x000000ffff107224 */ /* 0x000fe200078e0a10 */
[----:B------:R-:W-:-:S02]  /*4ae0*/  LOP3.LUT R26, R21, 0x800000, RZ, 0xfc, !PT ;  /* 0x00800000151a7812 */ /* 0x000fc400078efcff */
[----:B------:R-:W-:Y:S02]  /*4af0*/  FSETP.NEU.FTZ.AND P0, PT, R24, R27, PT ;  /* 0x0000001b1800720b */ /* 0x000fe40003f1d000 */
[----:B------:R-:W-:Y:S02]  /*4b00*/  SHF.L.U32 R23, R26, R23, RZ ;  /* 0x000000171a177219 */ /* 0x000fe400000006ff */
[----:B------:R-:W-:Y:S02]  /*4b10*/  SEL R21, R16, RZ, P2 ;  /* 0x000000ff10157207 */ /* 0x000fe40001000000 */
[----:B------:R-:W-:Y:S02]  /*4b20*/  ISETP.NE.AND P1, PT, R23, RZ, P1 ;  /* 0x000000ff1700720c */ /* 0x000fe40000f25270 */
[----:B------:R-:W-:Y:S02]  /*4b30*/  SHF.R.U32.HI R26, RZ, R21, R26 ;  /* 0x00000015ff1a7219 */ /* 0x000fe4000001161a */
[----:B------:R-:W-:-:S02]  /*4b40*/  PLOP3.LUT P0, PT, P0, P1, PT, 0xf8, 0x8f ;  /* 0x00000000008f781c */ /* 0x000fc40000703f70 */
[----:B------:R-:W-:Y:S02]  /*4b50*/  SHF.R.U32.HI R16, RZ, 0x1, R26 ;  /* 0x00000001ff107819 */ /* 0x000fe4000001161a */
[----:B------:R-:W-:-:S04]  /*4b60*/  SEL R21, RZ, 0x1, !P0 ;  /* 0x00000001ff157807 */ /* 0x000fc80004000000 */
[----:B------:R-:W-:-:S04]  /*4b70*/  LOP3.LUT R21, R21, 0x1, R16, 0xf8, !PT ;  /* 0x0000000115157812 */ /* 0x000fc800078ef810 */
[----:B------:R-:W-:-:S05]  /*4b80*/  LOP3.LUT R21, R21, R26, RZ, 0xc0, !PT ;  /* 0x0000001a15157212 */ /* 0x000fca00078ec0ff */
[----:B------:R-:W-:-:S05]  /*4b90*/  IMAD.IADD R21, R16, 0x1, R21 ;  /* 0x0000000110157824 */ /* 0x000fca00078e0215 */
[----:B------:R-:W-:Y:S01]  /*4ba0*/  LOP3.LUT R0, R21, R0, RZ, 0xfc, !PT ;  /* 0x0000000015007212 */ /* 0x000fe200078efcff */
[----:B------:R-:W-:Y:S06]  /*4bb0*/  BRA `(.L_x_64) ;  /* 0x0000000000107947 */ /* 0x000fec0003800000 */
.L_x_63:
[----:B------:R-:W-:-:S04]  /*4bc0*/  LOP3.LUT R0, R0, 0x80000000, RZ, 0xc0, !PT ;  /* 0x8000000000007812 */ /* 0x000fc800078ec0ff */
[----:B------:R-:W-:Y:S01]  /*4bd0*/  LOP3.LUT R0, R0, 0x7f800000, RZ, 0xfc, !PT ;  /* 0x7f80000000007812 */ /* 0x000fe200078efcff */
[----:B------:R-:W-:Y:S06]  /*4be0*/  BRA `(.L_x_64) ;  /* 0x0000000000047947 */ /* 0x000fec0003800000 */
.L_x_62:
[----:B------:R-:W-:-:S07]  /*4bf0*/  IMAD R0, R21, 0x800000, R0 ;  /* 0x0080000015007824 */ /* 0x000fce00078e0200 */
.L_x_64:
[----:B------:R-:W-:Y:S05]  /*4c00*/  BSYNC B3 ;  /* 0x0000000000037941 */ /* 0x000fea0003800000 */
.L_x_61:
[----:B------:R-:W-:Y:S05]  /*4c10*/  BRA `(.L_x_65) ;  /* 0x0000000000207947 */ /* 0x000fea0003800000 */
.L_x_60:
[----:B------:R-:W-:-:S04]  /*4c20*/  LOP3.LUT R0, R23, 0x80000000, R0, 0x48, !PT ;  /* 0x8000000017007812 */ /* 0x000fc800078e4800 */
[----:B------:R-:W-:Y:S01]  /*4c30*/  LOP3.LUT R0, R0, 0x7f800000, RZ, 0xfc, !PT ;  /* 0x7f80000000007812 */ /* 0x000fe200078efcff */
[----:B------:R-:W-:Y:S06]  /*4c40*/  BRA `(.L_x_65) ;  /* 0x0000000000147947 */ /* 0x000fec0003800000 */
.L_x_59:
[----:B------:R-:W-:Y:S01]  /*4c50*/  LOP3.LUT R0, R23, 0x80000000, R0, 0x48, !PT ;  /* 0x8000000017007812 */ /* 0x000fe200078e4800 */
[----:B------:R-:W-:Y:S06]  /*4c60*/  BRA `(.L_x_65) ;  /* 0x00000000000c7947 */ /* 0x000fec0003800000 */
.L_x_58:
[----:B------:R-:W0:Y:S01]  /*4c70*/  MUFU.RSQ R0, -QNAN ;  /* 0xffc0000000007908 */ /* 0x000e220000001400 */
[----:B------:R-:W-:Y:S05]  /*4c80*/  BRA `(.L_x_65) ;  /* 0x0000000000047947 */ /* 0x000fea0003800000 */
.L_x_57:
[----:B------:R-:W-:-:S07]  /*4c90*/  FADD.FTZ R0, R0, R24 ;  /* 0x0000001800007221 */ /* 0x000fce0000010000 */
.L_x_65:
[----:B------:R-:W-:Y:S05]  /*4ca0*/  BSYNC B2 ;  /* 0x0000000000027941 */ /* 0x000fea0003800000 */
.L_x_55:
[----:B------:R-:W-:-:S04]  /*4cb0*/  IMAD.MOV.U32 R23, RZ, RZ, 0x0 ;  /* 0x00000000ff177424 */ /* 0x000fc800078e00ff */
[----:B0-----:R-:W-:Y:S05]  /*4cc0*/  RET.REL.NODEC R22 `(reduce) ;  /* 0xffffffb016cc7950 */ /* 0x001fea0003c3ffff */
.L_x_66:
[----:B------:R-:W-:-:S00]  /*4cd0*/  BRA `(.L_x_66) ;  /* 0xfffffffc00fc7947 */ /* 0x000fc0000383ffff */
[----:B------:R-:W-:-:S00]  /*4ce0*/  NOP ;  /* 0x0000000000007918 */ /* 0x000fc00000000000 */
        /* <DEDUP_REMOVED lines=9> */
.L_x_68:


//--------------------- .nv.shared.reserved.0     --------------------------
	.section	.nv.shared.reserved.0,"aw",@nobits
	.weak		__nv_reservedSMEM_offset_0_alias
	.size		__nv_reservedSMEM_offset_0_alias, 0, 64
	.other		__nv_reservedSMEM_offset_0_alias,@"STO_CUDA_RESERVED_SHARED STV_DEFAULT"
__nv_reservedSMEM_offset_0_alias:
	.zero		0
	.zero		64


//--------------------- .nv.global                --------------------------
	.section	.nv.global,"aw",@nobits
	.align	4
.nv.global:
	.type		exitFlag,@object
	.size		exitFlag,(.L_0 - exitFlag)
exitFlag:
	.zero		4
.L_0:


//--------------------- .nv.constant0.reduce      --------------------------
	.section	.nv.constant0.reduce,"a",@progbits
	.sectionflags	@""
	.align	4
.nv.constant0.reduce:
	.zero		928


//--------------------- SYMBOLS --------------------------

	.type		.nv.reservedSmem.offset0,@object
	.size		.nv.reservedSmem.offset0,0x4
